	.target	sm_90a

	.elftype	@"ET_EXEC"


//--------------------- .note.nv.tkinfo           --------------------------
	.section	.note.nv.tkinfo,"",@"SHT_NOTE"
	.sectionflags	@"SHF_NOTE_NV_TKINFO"
	.tkinfo
        /*0018*/ 	.word	0x00000002
        /*0030*/ 	.string	""
        /*0030*/ 	.string	"ptxas"
        /*0030*/ 	.string	"Cuda compilation tools, release 13.0, V13.0.88"
        /*0030*/ 	.string	"Build cuda_13.0.r13.0/compiler.36424714_0"
        /*0030*/ 	.string	"-arch sm_90a -m 64 "



//--------------------- .note.nv.cuinfo           --------------------------
	.section	.note.nv.cuinfo,"",@"SHT_NOTE"
	.sectionflags	@"SHF_NOTE_NV_CUINFO"
        /*0018*/ 	.short	0x0002
        /*001a*/ 	.short	0x005a
        /*001c*/ 	.short	0x0082
	.zero		2


//--------------------- .nv.info                  --------------------------
	.section	.nv.info,"",@"SHT_CUDA_INFO"
	.align	4


	//----- nvinfo : EIATTR_REGCOUNT
	.align		4
        /*0000*/ 	.byte	0x04, 0x2f
        /*0002*/ 	.short	(.L_12 - .L_11)
	.align		4
.L_11:
        /*0004*/ 	.word	index@(_ZN7cutlass13device_kernelINS_4gemm6kernel13GemmUniversalIN4cute5tupleIJiiiiEEENS1_10collective13CollectiveMmaINS1_37MainloopSm90TmaGmmaWarpSpecializedFP8ILi14ENS5_IJNS4_1CILi1EEENSA_ILi2EEESB_EEENS1_35KernelTmaWarpSpecializedCooperativeEEENS5_IJNSA_ILi128EEESG_NSA_ILi64EEEEEENS_12float_e5m2_tENS5_IJlSB_lEEESJ_SK_NS4_8TiledMMAINS4_8MMA_AtomIJNS4_4SM904GMMA31MMA_64x128x32_F32E5M2E5M2_SS_TNILNSO_7ScaleInE1ELSQ_1EEEEEENS4_6LayoutINS5_IJSC_SB_SB_EEENS5_IJSB_NSA_ILi0EEESV_EEEEENS5_IJNS4_10UnderscoreESY_SY_EEEEENS4_23SM90_TMA_LOAD_MULTICASTENS4_14ComposedLayoutINS4_7SwizzleILi2ELi4ELi3EEENS4_18smem_ptr_flag_bitsILi8EEENST_INS5_IJNSA_ILi8EEESH_EEENS5_IJSH_SB_EEEEEEEvNS4_8identityENS4_13SM90_TMA_LOADES1B_vS1C_EENS_8epilogue10collective6detail29Sm90TmaWarpSpecializedAdapterINS1G_15DefaultEpilogueISJ_SK_SK_NS1F_6thread17LinearCombinationISJ_Li1EffLNS1K_9ScaleType4KindE0ELNS_15FloatRoundStyleE2ESJ_EENS1_15EpilogueDefaultEEEEEvvEEEEvNT_6ParamsE)
        /*0008*/ 	.word	0x000000a8


	//----- nvinfo : EIATTR_FRAME_SIZE
	.align		4
.L_12:
        /*000c*/ 	.byte	0x04, 0x11
        /*000e*/ 	.short	(.L_14 - .L_13)
	.align		4
.L_13:
        /*0010*/ 	.word	index@(_ZN7cutlass13device_kernelINS_4gemm6kernel13GemmUniversalIN4cute5tupleIJiiiiEEENS1_10collective13CollectiveMmaINS1_37MainloopSm90TmaGmmaWarpSpecializedFP8ILi14ENS5_IJNS4_1CILi1EEENSA_ILi2EEESB_EEENS1_35KernelTmaWarpSpecializedCooperativeEEENS5_IJNSA_ILi128EEESG_NSA_ILi64EEEEEENS_12float_e5m2_tENS5_IJlSB_lEEESJ_SK_NS4_8TiledMMAINS4_8MMA_AtomIJNS4_4SM904GMMA31MMA_64x128x32_F32E5M2E5M2_SS_TNILNSO_7ScaleInE1ELSQ_1EEEEEENS4_6LayoutINS5_IJSC_SB_SB_EEENS5_IJSB_NSA_ILi0EEESV_EEEEENS5_IJNS4_10UnderscoreESY_SY_EEEEENS4_23SM90_TMA_LOAD_MULTICASTENS4_14ComposedLayoutINS4_7SwizzleILi2ELi4ELi3EEENS4_18smem_ptr_flag_bitsILi8EEENST_INS5_IJNSA_ILi8EEESH_EEENS5_IJSH_SB_EEEEEEEvNS4_8identityENS4_13SM90_TMA_LOADES1B_vS1C_EENS_8epilogue10collective6detail29Sm90TmaWarpSpecializedAdapterINS1G_15DefaultEpilogueISJ_SK_SK_NS1F_6thread17LinearCombinationISJ_Li1EffLNS1K_9ScaleType4KindE0ELNS_15FloatRoundStyleE2ESJ_EENS1_15EpilogueDefaultEEEEEvvEEEEvNT_6ParamsE)
        /*0014*/ 	.word	0x00000000


	//----- nvinfo : EIATTR_MIN_STACK_SIZE
	.align		4
.L_14:
        /*0018*/ 	.byte	0x04, 0x12
        /*001a*/ 	.short	(.L_16 - .L_15)
	.align		4
.L_15:
        /*001c*/ 	.word	index@(_ZN7cutlass13device_kernelINS_4gemm6kernel13GemmUniversalIN4cute5tupleIJiiiiEEENS1_10collective13CollectiveMmaINS1_37MainloopSm90TmaGmmaWarpSpecializedFP8ILi14ENS5_IJNS4_1CILi1EEENSA_ILi2EEESB_EEENS1_35KernelTmaWarpSpecializedCooperativeEEENS5_IJNSA_ILi128EEESG_NSA_ILi64EEEEEENS_12float_e5m2_tENS5_IJlSB_lEEESJ_SK_NS4_8TiledMMAINS4_8MMA_AtomIJNS4_4SM904GMMA31MMA_64x128x32_F32E5M2E5M2_SS_TNILNSO_7ScaleInE1ELSQ_1EEEEEENS4_6LayoutINS5_IJSC_SB_SB_EEENS5_IJSB_NSA_ILi0EEESV_EEEEENS5_IJNS4_10UnderscoreESY_SY_EEEEENS4_23SM90_TMA_LOAD_MULTICASTENS4_14ComposedLayoutINS4_7SwizzleILi2ELi4ELi3EEENS4_18smem_ptr_flag_bitsILi8EEENST_INS5_IJNSA_ILi8EEESH_EEENS5_IJSH_SB_EEEEEEEvNS4_8identityENS4_13SM90_TMA_LOADES1B_vS1C_EENS_8epilogue10collective6detail29Sm90TmaWarpSpecializedAdapterINS1G_15DefaultEpilogueISJ_SK_SK_NS1F_6thread17LinearCombinationISJ_Li1EffLNS1K_9ScaleType4KindE0ELNS_15FloatRoundStyleE2ESJ_EENS1_15EpilogueDefaultEEEEEvvEEEEvNT_6ParamsE)
        /*0020*/ 	.word	0x00000000
.L_16:


//--------------------- .nv.compat                --------------------------
	.section	.nv.compat,"",@"SHT_CUDA_COMPAT_INFO"
	.align	4
        /*0000*/ 	.byte	0x02, 0x09, 0x01, 0x00, 0x02, 0x02, 0x04, 0x00, 0x02, 0x05, 0x05, 0x00, 0x03, 0x07, 0x01, 0x01
        /*0010*/ 	.byte	0x02, 0x03, 0x01, 0x00, 0x02, 0x06, 0x01, 0x00, 0x04, 0x0b, 0x08, 0x00, 0x00, 0x00, 0x00, 0x00
        /*0020*/ 	.byte	0x00, 0x00, 0x00, 0x00


//--------------------- .nv.info._ZN7cutlass13device_kernelINS_4gemm6kernel13GemmUniversalIN4cute5tupleIJiiiiEEENS1_10collective13CollectiveMmaINS1_37MainloopSm90TmaGmmaWarpSpecializedFP8ILi14ENS5_IJNS4_1CILi1EEENSA_ILi2EEESB_EEENS1_35KernelTmaWarpSpecializedCooperativeEEENS5_IJNSA_ILi128EEESG_NSA_ILi64EEEEEENS_12float_e5m2_tENS5_IJlSB_lEEESJ_SK_NS4_8TiledMMAINS4_8MMA_AtomIJNS4_4SM904GMMA31MMA_64x128x32_F32E5M2E5M2_SS_TNILNSO_7ScaleInE1ELSQ_1EEEEEENS4_6LayoutINS5_IJSC_SB_SB_EEENS5_IJSB_NSA_ILi0EEESV_EEEEENS5_IJNS4_10UnderscoreESY_SY_EEEEENS4_23SM90_TMA_LOAD_MULTICASTENS4_14ComposedLayoutINS4_7SwizzleILi2ELi4ELi3EEENS4_18smem_ptr_flag_bitsILi8EEENST_INS5_IJNSA_ILi8EEESH_EEENS5_IJSH_SB_EEEEEEEvNS4_8identityENS4_13SM90_TMA_LOADES1B_vS1C_EENS_8epilogue10collective6detail29Sm90TmaWarpSpecializedAdapterINS1G_15DefaultEpilogueISJ_SK_SK_NS1F_6thread17LinearCombinationISJ_Li1EffLNS1K_9ScaleType4KindE0ELNS_15FloatRoundStyleE2ESJ_EENS1_15EpilogueDefaultEEEEEvvEEEEvNT_6ParamsE --------------------------
	.section	.nv.info._ZN7cutlass13device_kernelINS_4gemm6kernel13GemmUniversalIN4cute5tupleIJiiiiEEENS1_10collective13CollectiveMmaINS1_37MainloopSm90TmaGmmaWarpSpecializedFP8ILi14ENS5_IJNS4_1CILi1EEENSA_ILi2EEESB_EEENS1_35KernelTmaWarpSpecializedCooperativeEEENS5_IJNSA_ILi128EEESG_NSA_ILi64EEEEEENS_12float_e5m2_tENS5_IJlSB_lEEESJ_SK_NS4_8TiledMMAINS4_8MMA_AtomIJNS4_4SM904GMMA31MMA_64x128x32_F32E5M2E5M2_SS_TNILNSO_7ScaleInE1ELSQ_1EEEEEENS4_6LayoutINS5_IJSC_SB_SB_EEENS5_IJSB_NSA_ILi0EEESV_EEEEENS5_IJNS4_10UnderscoreESY_SY_EEEEENS4_23SM90_TMA_LOAD_MULTICASTENS4_14ComposedLayoutINS4_7SwizzleILi2ELi4ELi3EEENS4_18smem_ptr_flag_bitsILi8EEENST_INS5_IJNSA_ILi8EEESH_EEENS5_IJSH_SB_EEEEEEEvNS4_8identityENS4_13SM90_TMA_LOADES1B_vS1C_EENS_8epilogue10collective6detail29Sm90TmaWarpSpecializedAdapterINS1G_15DefaultEpilogueISJ_SK_SK_NS1F_6thread17LinearCombinationISJ_Li1EffLNS1K_9ScaleType4KindE0ELNS_15FloatRoundStyleE2ESJ_EENS1_15EpilogueDefaultEEEEEvvEEEEvNT_6ParamsE,"",@"SHT_CUDA_INFO"
	.sectionflags	@""
	.align	4


	//----- nvinfo : EIATTR_CUDA_API_VERSION
	.align		4
        /*0000*/ 	.byte	0x04, 0x37
        /*0002*/ 	.short	(.L_18 - .L_17)
.L_17:
        /*0004*/ 	.word	0x00000082


	//----- nvinfo : EIATTR_KPARAM_INFO
	.align		4
.L_18:
        /*0008*/ 	.byte	0x04, 0x17
        /*000a*/ 	.short	(.L_20 - .L_19)
.L_19:
        /*000c*/ 	.word	0x00000000
        /*0010*/ 	.short	0x0000
        /*0012*/ 	.short	0x0070
        /*0014*/ 	.byte	0x00, 0xf0, 0x01, 0x10


	//----- nvinfo : EIATTR_SPARSE_MMA_MASK
	.align		4
.L_20:
        /*0018*/ 	.byte	0x03, 0x50
        /*001a*/ 	.short	0x0000


	//----- nvinfo : EIATTR_MAXREG_COUNT
	.align		4
        /*001c*/ 	.byte	0x03, 0x1b
        /*001e*/ 	.short	0x00a8


	//----- nvinfo : EIATTR_NUM_BARRIERS
	.align		4
        /*0020*/ 	.byte	0x02, 0x4c
        /*0022*/ 	.byte	0x01
	.zero		1


	//----- nvinfo : EIATTR_MERCURY_ISA_VERSION
	.align		4
        /*0024*/ 	.byte	0x03, 0x5f
        /*0026*/ 	.short	0x0101


	//----- nvinfo : EIATTR_INT_WARP_WIDE_INSTR_OFFSETS
	.align		4
        /*0028*/ 	.byte	0x04, 0x31
        /*002a*/ 	.short	(.L_22 - .L_21)


	//   ....[0]....
.L_21:
        /*002c*/ 	.word	0x000005b0


	//   ....[1]....
        /*0030*/ 	.word	0x000005d0


	//   ....[2]....
        /*0034*/ 	.word	0x000007a0


	//----- nvinfo : EIATTR_COOP_GROUP_MASK_REGIDS
	.align		4
.L_22:
        /*0038*/ 	.byte	0x04, 0x29
        /*003a*/ 	.short	(.L_24 - .L_23)


	//   ....[0]....
.L_23:
        /*003c*/ 	.word	0xffffffff


	//   ....[1]....
        /*0040*/ 	.word	0xffffffff


	//   ....[2]....
        /*0044*/ 	.word	0xffffffff


	//   ....[3]....
        /*0048*/ 	.word	0xffffffff


	//   ....[4]....
        /*004c*/ 	.word	0xffffffff


	//   ....[5]....
        /*0050*/ 	.word	0xffffffff


	//----- nvinfo : EIATTR_COOP_GROUP_INSTR_OFFSETS
	.align		4
.L_24:
        /*0054*/ 	.byte	0x04, 0x28
        /*0056*/ 	.short	(.L_26 - .L_25)


	//   ....[0]....
.L_25:
        /*0058*/ 	.word	0x00000060


	//   ....[1]....
        /*005c*/ 	.word	0x00000070


	//   ....[2]....
        /*0060*/ 	.word	0x00000130


	//   ....[3]....
        /*0064*/ 	.word	0x00000430


	//   ....[4]....
        /*0068*/ 	.word	0x000008e0


	//   ....[5]....
        /*006c*/ 	.word	0x00001360


	//----- nvinfo : EIATTR_REG_RECONFIG
	.align		4
.L_26:
        /*0070*/ 	.byte	0x01, 0x54
	.zero		2


	//----- nvinfo : EIATTR_MBARRIER_INSTR_OFFSETS
	.align		4
        /*0074*/ 	.byte	0x04, 0x39
        /*0076*/ 	.short	(.L_28 - .L_27)


	//   ....[0]....
.L_27:
        /*0078*/ 	.word	0x00000250
        /*007c*/ 	.word	0x000000ff
        /*0080*/ 	.word	0x00000000
        /*0084*/ 	.short	0x0100
        /*0086*/ 	.byte	0x08
	.zero		1


	//   ....[1]....
        /*0088*/ 	.word	0x00000260
        /*008c*/ 	.word	0x000000ff
        /*0090*/ 	.word	0x00000070
        /*0094*/ 	.short	0x0100
        /*0096*/ 	.byte	0x08
	.zero		1


	//   ....[2]....
        /*0098*/ 	.word	0x00000270
        /*009c*/ 	.word	0x000000ff
        /*00a0*/ 	.word	0x00000008
        /*00a4*/ 	.short	0x0100
        /*00a6*/ 	.byte	0x08
	.zero		1


	//   ....[3]....
        /*00a8*/ 	.word	0x00000280
        /*00ac*/ 	.word	0x000000ff
        /*00b0*/ 	.word	0x00000078
        /*00b4*/ 	.short	0x0100
        /*00b6*/ 	.byte	0x08
	.zero		1


	//   ....[4]....
        /*00b8*/ 	.word	0x00000290
        /*00bc*/ 	.word	0x000000ff
        /*00c0*/ 	.word	0x00000010
        /*00c4*/ 	.short	0x0100
        /*00c6*/ 	.byte	0x08
	.zero		1


	//   ....[5]....
        /*00c8*/ 	.word	0x000002a0
        /*00cc*/ 	.word	0x000000ff
        /*00d0*/ 	.word	0x00000080
        /*00d4*/ 	.short	0x0100
        /*00d6*/ 	.byte	0x08
	.zero		1


	//   ....[6]....
        /*00d8*/ 	.word	0x000002b0
        /*00dc*/ 	.word	0x000000ff
        /*00e0*/ 	.word	0x00000018
        /*00e4*/ 	.short	0x0100
        /*00e6*/ 	.byte	0x08
	.zero		1


	//   ....[7]....
        /*00e8*/ 	.word	0x000002c0
        /*00ec*/ 	.word	0x000000ff
        /*00f0*/ 	.word	0x00000088
        /*00f4*/ 	.short	0x0100
        /*00f6*/ 	.byte	0x08
	.zero		1


	//   ....[8]....
        /*00f8*/ 	.word	0x000002d0
        /*00fc*/ 	.word	0x000000ff
        /*0100*/ 	.word	0x00000020
        /*0104*/ 	.short	0x0100
        /*0106*/ 	.byte	0x08
	.zero		1


	//   ....[9]....
        /*0108*/ 	.word	0x000002e0
        /*010c*/ 	.word	0x000000ff
        /*0110*/ 	.word	0x00000090
        /*0114*/ 	.short	0x0100
        /*0116*/ 	.byte	0x08
	.zero		1


	//   ....[10]....
        /*0118*/ 	.word	0x000002f0
        /*011c*/ 	.word	0x000000ff
        /*0120*/ 	.word	0x00000028
        /*0124*/ 	.short	0x0100
        /*0126*/ 	.byte	0x08
	.zero		1


	//   ....[11]....
        /*0128*/ 	.word	0x00000300
        /*012c*/ 	.word	0x000000ff
        /*0130*/ 	.word	0x00000098
        /*0134*/ 	.short	0x0100
        /*0136*/ 	.byte	0x08
	.zero		1


	//   ....[12]....
        /*0138*/ 	.word	0x00000310
        /*013c*/ 	.word	0x000000ff
        /*0140*/ 	.word	0x00000030
        /*0144*/ 	.short	0x0100
        /*0146*/ 	.byte	0x08
	.zero		1


	//   ....[13]....
        /*0148*/ 	.word	0x00000320
        /*014c*/ 	.word	0x000000ff
        /*0150*/ 	.word	0x000000a0
        /*0154*/ 	.short	0x0100
        /*0156*/ 	.byte	0x08
	.zero		1


	//   ....[14]....
        /*0158*/ 	.word	0x00000330
        /*015c*/ 	.word	0x000000ff
        /*0160*/ 	.word	0x00000038
        /*0164*/ 	.short	0x0100
        /*0166*/ 	.byte	0x08
	.zero		1


	//   ....[15]....
        /*0168*/ 	.word	0x00000340
        /*016c*/ 	.word	0x000000ff
        /*0170*/ 	.word	0x000000a8
        /*0174*/ 	.short	0x0100
        /*0176*/ 	.byte	0x08
	.zero		1


	//   ....[16]....
        /*0178*/ 	.word	0x00000350
        /*017c*/ 	.word	0x000000ff
        /*0180*/ 	.word	0x00000040
        /*0184*/ 	.short	0x0100
        /*0186*/ 	.byte	0x08
	.zero		1


	//   ....[17]....
        /*0188*/ 	.word	0x00000360
        /*018c*/ 	.word	0x000000ff
        /*0190*/ 	.word	0x000000b0
        /*0194*/ 	.short	0x0100
        /*0196*/ 	.byte	0x08
	.zero		1


	//   ....[18]....
        /*0198*/ 	.word	0x00000370
        /*019c*/ 	.word	0x000000ff
        /*01a0*/ 	.word	0x00000048
        /*01a4*/ 	.short	0x0100
        /*01a6*/ 	.byte	0x08
	.zero		1


	//   ....[19]....
        /*01a8*/ 	.word	0x00000380
        /*01ac*/ 	.word	0x000000ff
        /*01b0*/ 	.word	0x000000b8
        /*01b4*/ 	.short	0x0100
        /*01b6*/ 	.byte	0x08
	.zero		1


	//   ....[20]....
        /*01b8*/ 	.word	0x00000390
        /*01bc*/ 	.word	0x000000ff
        /*01c0*/ 	.word	0x00000050
        /*01c4*/ 	.short	0x0100
        /*01c6*/ 	.byte	0x08
	.zero		1


	//   ....[21]....
        /*01c8*/ 	.word	0x000003a0
        /*01cc*/ 	.word	0x000000ff
        /*01d0*/ 	.word	0x000000c0
        /*01d4*/ 	.short	0x0100
        /*01d6*/ 	.byte	0x08
	.zero		1


	//   ....[22]....
        /*01d8*/ 	.word	0x000003b0
        /*01dc*/ 	.word	0x000000ff
        /*01e0*/ 	.word	0x00000058
        /*01e4*/ 	.short	0x0100
        /*01e6*/ 	.byte	0x08
	.zero		1


	//   ....[23]....
        /*01e8*/ 	.word	0x000003c0
        /*01ec*/ 	.word	0x000000ff
        /*01f0*/ 	.word	0x000000c8
        /*01f4*/ 	.short	0x0100
        /*01f6*/ 	.byte	0x08
	.zero		1


	//   ....[24]....
        /*01f8*/ 	.word	0x000003d0
        /*01fc*/ 	.word	0x000000ff
        /*0200*/ 	.word	0x00000060
        /*0204*/ 	.short	0x0100
        /*0206*/ 	.byte	0x08
	.zero		1


	//   ....[25]....
        /*0208*/ 	.word	0x000003e0
        /*020c*/ 	.word	0x000000ff
        /*0210*/ 	.word	0x000000d0
        /*0214*/ 	.short	0x0100
        /*0216*/ 	.byte	0x08
	.zero		1


	//   ....[26]....
        /*0218*/ 	.word	0x000003f0
        /*021c*/ 	.word	0x000000ff
        /*0220*/ 	.word	0x00000068
        /*0224*/ 	.short	0x0100
        /*0226*/ 	.byte	0x08
	.zero		1


	//   ....[27]....
        /*0228*/ 	.word	0x00000400
        /*022c*/ 	.word	0x000000ff
        /*0230*/ 	.word	0x000000d8
        /*0234*/ 	.short	0x0100
        /*0236*/ 	.byte	0x08
	.zero		1


	//   ....[28]....
        /*0238*/ 	.word	0x00000840
        /*023c*/ 	.word	0x000000ff
        /*0240*/ 	.word	0x000000f0
        /*0244*/ 	.short	0x0100
        /*0246*/ 	.byte	0x06
	.zero		1


	//   ....[29]....
        /*0248*/ 	.word	0x00000890
        /*024c*/ 	.word	0x000000ff
        /*0250*/ 	.word	0x000000f8
        /*0254*/ 	.short	0x0100
        /*0256*/ 	.byte	0x06
	.zero		1


	//   ....[30]....
        /*0258*/ 	.word	0x00001880
        /*025c*/ 	.word	0x000000ff
        /*0260*/ 	.word	0x00000000
        /*0264*/ 	.short	0x010a
        /*0266*/ 	.byte	0x06
	.zero		1


	//   ....[31]....
        /*0268*/ 	.word	0x000018c0
        /*026c*/ 	.word	0x000000ff
        /*0270*/ 	.word	0x00000000
        /*0274*/ 	.short	0x010a
        /*0276*/ 	.byte	0x06
	.zero		1


	//   ....[32]....
        /*0278*/ 	.word	0x000021e0
        /*027c*/ 	.word	0x000000ff
        /*0280*/ 	.word	0x00000000
        /*0284*/ 	.short	0x010a
        /*0286*/ 	.byte	0x0c
	.zero		1


	//   ....[33]....
        /*0288*/ 	.word	0x00002220
        /*028c*/ 	.word	0x000000ff
        /*0290*/ 	.word	0x00000000
        /*0294*/ 	.short	0x010a
        /*0296*/ 	.byte	0x0c
	.zero		1


	//   ....[34]....
        /*0298*/ 	.word	0x00002850
        /*029c*/ 	.word	0x0000008e
        /*02a0*/ 	.word	0x00000000
        /*02a4*/ 	.short	0x0101
        /*02a6*/ 	.byte	0x3f
	.zero		1


	//   ....[35]....
        /*02a8*/ 	.word	0x00002ee0
        /*02ac*/ 	.word	0x0000000b
        /*02b0*/ 	.word	0x00000000
        /*02b4*/ 	.short	0x0101
        /*02b6*/ 	.byte	0x3f
	.zero		1


	//   ....[36]....
        /*02b8*/ 	.word	0x000087e0
        /*02bc*/ 	.word	0x00000014
        /*02c0*/ 	.word	0x00000070
        /*02c4*/ 	.short	0x010a
        /*02c6*/ 	.byte	0x3f
	.zero		1


	//   ....[37]....
        /*02c8*/ 	.word	0x00008b80
        /*02cc*/ 	.word	0x00000008
        /*02d0*/ 	.word	0x000000f8
        /*02d4*/ 	.short	0x0101
        /*02d6*/ 	.byte	0x3f
	.zero		1


	//   ....[38]....
        /*02d8*/ 	.word	0x00009280
        /*02dc*/ 	.word	0x00000006
        /*02e0*/ 	.word	0x00000000
        /*02e4*/ 	.short	0x010a
        /*02e6*/ 	.byte	0x3f
	.zero		1


	//   ....[39]....
        /*02e8*/ 	.word	0x00009300
        /*02ec*/ 	.word	0x00000007
        /*02f0*/ 	.word	0x00000000
        /*02f4*/ 	.short	0x010a
        /*02f6*/ 	.byte	0x3f
	.zero		1


	//   ....[40]....
        /*02f8*/ 	.word	0x00009390
        /*02fc*/ 	.word	0x00000006
        /*0300*/ 	.word	0x00000000
        /*0304*/ 	.short	0x010a
        /*0306*/ 	.byte	0x3f
	.zero		1


	//   ....[41]....
        /*0308*/ 	.word	0x00009420
        /*030c*/ 	.word	0x00000009
        /*0310*/ 	.word	0x00000000
        /*0314*/ 	.short	0x010a
        /*0316*/ 	.byte	0x3f
	.zero		1


	//   ....[42]....
        /*0318*/ 	.word	0x000094b0
        /*031c*/ 	.word	0x00000006
        /*0320*/ 	.word	0x00000000
        /*0324*/ 	.short	0x010a
        /*0326*/ 	.byte	0x3f
	.zero		1


	//   ....[43]....
        /*0328*/ 	.word	0x00009540
        /*032c*/ 	.word	0x00000009
        /*0330*/ 	.word	0x00000000
        /*0334*/ 	.short	0x010a
        /*0336*/ 	.byte	0x3f
	.zero		1


	//   ....[44]....
        /*0338*/ 	.word	0x000095d0
        /*033c*/ 	.word	0x00000006
        /*0340*/ 	.word	0x00000000
        /*0344*/ 	.short	0x010a
        /*0346*/ 	.byte	0x3f
	.zero		1


	//   ....[45]....
        /*0348*/ 	.word	0x00009660
        /*034c*/ 	.word	0x00000009
        /*0350*/ 	.word	0x00000000
        /*0354*/ 	.short	0x010a
        /*0356*/ 	.byte	0x3f
	.zero		1


	//   ....[46]....
        /*0358*/ 	.word	0x000096f0
        /*035c*/ 	.word	0x00000006
        /*0360*/ 	.word	0x00000000
        /*0364*/ 	.short	0x010a
        /*0366*/ 	.byte	0x3f
	.zero		1


	//   ....[47]....
        /*0368*/ 	.word	0x00009780
        /*036c*/ 	.word	0x00000009
        /*0370*/ 	.word	0x00000000
        /*0374*/ 	.short	0x010a
        /*0376*/ 	.byte	0x3f
	.zero		1


	//   ....[48]....
        /*0378*/ 	.word	0x00009810
        /*037c*/ 	.word	0x00000006
        /*0380*/ 	.word	0x00000000
        /*0384*/ 	.short	0x010a
        /*0386*/ 	.byte	0x3f
	.zero		1


	//   ....[49]....
        /*0388*/ 	.word	0x000098a0
        /*038c*/ 	.word	0x00000009
        /*0390*/ 	.word	0x00000000
        /*0394*/ 	.short	0x010a
        /*0396*/ 	.byte	0x3f
	.zero		1


	//   ....[50]....
        /*0398*/ 	.word	0x00009930
        /*039c*/ 	.word	0x00000006
        /*03a0*/ 	.word	0x00000000
        /*03a4*/ 	.short	0x010a
        /*03a6*/ 	.byte	0x3f
	.zero		1


	//   ....[51]....
        /*03a8*/ 	.word	0x000099c0
        /*03ac*/ 	.word	0x00000003
        /*03b0*/ 	.word	0x00000000
        /*03b4*/ 	.short	0x010a
        /*03b6*/ 	.byte	0x3f
	.zero		1


	//   ....[52]....
        /*03b8*/ 	.word	0x00009a30
        /*03bc*/ 	.word	0x0000000c
        /*03c0*/ 	.word	0x00000000
        /*03c4*/ 	.short	0x010a
        /*03c6*/ 	.byte	0x3f
	.zero		1


	//   ....[53]....
        /*03c8*/ 	.word	0x00009a90
        /*03cc*/ 	.word	0x0000008e
        /*03d0*/ 	.word	0x00000000
        /*03d4*/ 	.short	0x010a
        /*03d6*/ 	.byte	0x3f
	.zero		1


	//   ....[54]....
        /*03d8*/ 	.word	0x00009b60
        /*03dc*/ 	.word	0x00000014
        /*03e0*/ 	.word	0x00000070
        /*03e4*/ 	.short	0x010a
        /*03e6*/ 	.byte	0x3f
	.zero		1


	//   ....[55]....
        /*03e8*/ 	.word	0x00009c30
        /*03ec*/ 	.word	0x00000006
        /*03f0*/ 	.word	0x00000000
        /*03f4*/ 	.short	0x010a
        /*03f6*/ 	.byte	0x3f
	.zero		1


	//   ....[56]....
        /*03f8*/ 	.word	0x00009c80
        /*03fc*/ 	.word	0x00000007
        /*0400*/ 	.word	0x00000000
        /*0404*/ 	.short	0x010a
        /*0406*/ 	.byte	0x3f
	.zero		1


	//   ....[57]....
        /*0408*/ 	.word	0x00009cd0
        /*040c*/ 	.word	0x00000006
        /*0410*/ 	.word	0x00000000
        /*0414*/ 	.short	0x010a
        /*0416*/ 	.byte	0x3f
	.zero		1


	//   ....[58]....
        /*0418*/ 	.word	0x00009d20
        /*041c*/ 	.word	0x00000009
        /*0420*/ 	.word	0x00000000
        /*0424*/ 	.short	0x010a
        /*0426*/ 	.byte	0x3f
	.zero		1


	//   ....[59]....
        /*0428*/ 	.word	0x00009d70
        /*042c*/ 	.word	0x00000006
        /*0430*/ 	.word	0x00000000
        /*0434*/ 	.short	0x010a
        /*0436*/ 	.byte	0x3f
	.zero		1


	//   ....[60]....
        /*0438*/ 	.word	0x00009dc0
        /*043c*/ 	.word	0x00000009
        /*0440*/ 	.word	0x00000000
        /*0444*/ 	.short	0x010a
        /*0446*/ 	.byte	0x3f
	.zero		1


	//   ....[61]....
        /*0448*/ 	.word	0x00009e10
        /*044c*/ 	.word	0x00000006
        /*0450*/ 	.word	0x00000000
        /*0454*/ 	.short	0x010a
        /*0456*/ 	.byte	0x3f
	.zero		1


	//   ....[62]....
        /*0458*/ 	.word	0x00009e60
        /*045c*/ 	.word	0x00000009
        /*0460*/ 	.word	0x00000000
        /*0464*/ 	.short	0x010a
        /*0466*/ 	.byte	0x3f
	.zero		1


	//   ....[63]....
        /*0468*/ 	.word	0x00009eb0
        /*046c*/ 	.word	0x00000006
        /*0470*/ 	.word	0x00000000
        /*0474*/ 	.short	0x010a
        /*0476*/ 	.byte	0x3f
	.zero		1


	//   ....[64]....
        /*0478*/ 	.word	0x00009f00
        /*047c*/ 	.word	0x00000009
        /*0480*/ 	.word	0x00000000
        /*0484*/ 	.short	0x010a
        /*0486*/ 	.byte	0x3f
	.zero		1


	//   ....[65]....
        /*0488*/ 	.word	0x00009f50
        /*048c*/ 	.word	0x00000006
        /*0490*/ 	.word	0x00000000
        /*0494*/ 	.short	0x010a
        /*0496*/ 	.byte	0x3f
	.zero		1


	//   ....[66]....
        /*0498*/ 	.word	0x00009fa0
        /*049c*/ 	.word	0x00000009
        /*04a0*/ 	.word	0x00000000
        /*04a4*/ 	.short	0x010a
        /*04a6*/ 	.byte	0x3f
	.zero		1


	//   ....[67]....
        /*04a8*/ 	.word	0x00009ff0
        /*04ac*/ 	.word	0x00000006
        /*04b0*/ 	.word	0x00000000
        /*04b4*/ 	.short	0x010a
        /*04b6*/ 	.byte	0x3f
	.zero		1


	//----- nvinfo : EIATTR_NUM_MBARRIERS
	.align		4
.L_28:
        /*04b8*/ 	.byte	0x03, 0x38
        /*04ba*/ 	.short	0x001e


	//----- nvinfo : EIATTR_EXIT_INSTR_OFFSETS
	.align		4
        /*04bc*/ 	.byte	0x04, 0x1c
        /*04be*/ 	.short	(.L_30 - .L_29)


	//   ....[0]....
.L_29:
        /*04c0*/ 	.word	0x00000a40


	//   ....[1]....
        /*04c4*/ 	.word	0x00001230


	//   ....[2]....
        /*04c8*/ 	.word	0x00007f00


	//   ....[3]....
        /*04cc*/ 	.word	0x00008460


	//   ....[4]....
        /*04d0*/ 	.word	0x00009a10


	//----- nvinfo : EIATTR_MAX_THREADS
	.align		4
.L_30:
        /*04d4*/ 	.byte	0x04, 0x05
        /*04d6*/ 	.short	(.L_32 - .L_31)
.L_31:
        /*04d8*/ 	.word	0x00000180
        /*04dc*/ 	.word	0x00000001
        /*04e0*/ 	.word	0x00000001


	//----- nvinfo : EIATTR_CRS_STACK_SIZE
	.align		4
.L_32:
        /*04e4*/ 	.byte	0x04, 0x1e
        /*04e6*/ 	.short	(.L_34 - .L_33)
.L_33:
        /*04e8*/ 	.word	0x00000000


	//----- nvinfo : EIATTR_CBANK_PARAM_SIZE
	.align		4
.L_34:
        /*04ec*/ 	.byte	0x03, 0x19
        /*04ee*/ 	.short	0x0470


	//----- nvinfo : EIATTR_PARAM_CBANK
	.align		4
        /*04f0*/ 	.byte	0x04, 0x0a
        /*04f2*/ 	.short	(.L_36 - .L_35)
	.align		4
.L_35:
        /*04f4*/ 	.word	index@(.nv.constant0._ZN7cutlass13device_kernelINS_4gemm6kernel13GemmUniversalIN4cute5tupleIJiiiiEEENS1_10collective13CollectiveMmaINS1_37MainloopSm90TmaGmmaWarpSpecializedFP8ILi14ENS5_IJNS4_1CILi1EEENSA_ILi2EEESB_EEENS1_35KernelTmaWarpSpecializedCooperativeEEENS5_IJNSA_ILi128EEESG_NSA_ILi64EEEEEENS_12float_e5m2_tENS5_IJlSB_lEEESJ_SK_NS4_8TiledMMAINS4_8MMA_AtomIJNS4_4SM904GMMA31MMA_64x128x32_F32E5M2E5M2_SS_TNILNSO_7ScaleInE1ELSQ_1EEEEEENS4_6LayoutINS5_IJSC_SB_SB_EEENS5_IJSB_NSA_ILi0EEESV_EEEEENS5_IJNS4_10UnderscoreESY_SY_EEEEENS4_23SM90_TMA_LOAD_MULTICASTENS4_14ComposedLayoutINS4_7SwizzleILi2ELi4ELi3EEENS4_18smem_ptr_flag_bitsILi8EEENST_INS5_IJNSA_ILi8EEESH_EEENS5_IJSH_SB_EEEEEEEvNS4_8identityENS4_13SM90_TMA_LOADES1B_vS1C_EENS_8epilogue10collective6detail29Sm90TmaWarpSpecializedAdapterINS1G_15DefaultEpilogueISJ_SK_SK_NS1F_6thread17LinearCombinationISJ_Li1EffLNS1K_9ScaleType4KindE0ELNS_15FloatRoundStyleE2ESJ_EENS1_15EpilogueDefaultEEEEEvvEEEEvNT_6ParamsE)
        /*04f8*/ 	.short	0x0210
        /*04fa*/ 	.short	0x0470


	//----- nvinfo : EIATTR_SW_WAR
	.align		4
.L_36:
        /*04fc*/ 	.byte	0x04, 0x36
        /*04fe*/ 	.short	(.L_38 - .L_37)
.L_37:
        /*0500*/ 	.word	0x00000008
.L_38:


//--------------------- .nv.callgraph             --------------------------
	.section	.nv.callgraph,"",@"SHT_CUDA_CALLGRAPH"
	.align	4
	.sectionentsize	8
	.align		4
        /*0000*/ 	.word	0x00000000
	.align		4
        /*0004*/ 	.word	0xffffffff
	.align		4
        /*0008*/ 	.word	0x00000000
	.align		4
        /*000c*/ 	.word	0xfffffffe
	.align		4
        /*0010*/ 	.word	0x00000000
	.align		4
        /*0014*/ 	.word	0xfffffffd
	.align		4
        /*0018*/ 	.word	0x00000000
	.align		4
        /*001c*/ 	.word	0xfffffffc


//--------------------- .nv.constant4             --------------------------
	.section	.nv.constant4,"a",@progbits
	.align	8
	.align		8
.nv.constant4:
        /*0000*/ 	.dword	_ZN40_INTERNAL_0dceab06_4_k_cu_113f6234_199054cuda3std3__45__cpo5beginE
	.align		8
        /*0008*/ 	.dword	_ZN40_INTERNAL_0dceab06_4_k_cu_113f6234_199054cuda3std3__45__cpo3endE
	.align		8
        /*0010*/ 	.dword	_ZN40_INTERNAL_0dceab06_4_k_cu_113f6234_199054cuda3std3__45__cpo6cbeginE
	.align		8
        /*0018*/ 	.dword	_ZN40_INTERNAL_0dceab06_4_k_cu_113f6234_199054cuda3std3__45__cpo4cendE
	.align		8
        /*0020*/ 	.dword	_ZN40_INTERNAL_0dceab06_4_k_cu_113f6234_199054cuda3std3__442_GLOBAL__N__0dceab06_4_k_cu_113f6234_199056ignoreE
	.align		8
        /*0028*/ 	.dword	_ZN40_INTERNAL_0dceab06_4_k_cu_113f6234_199054cuda3std3__419piecewise_constructE
	.align		8
        /*0030*/ 	.dword	_ZN40_INTERNAL_0dceab06_4_k_cu_113f6234_199054cuda3std3__48in_placeE
	.align		8
        /*0038*/ 	.dword	_ZN40_INTERNAL_0dceab06_4_k_cu_113f6234_199054cuda3std6ranges3__45__cpo4swapE
	.align		8
        /*0040*/ 	.dword	_ZN40_INTERNAL_0dceab06_4_k_cu_113f6234_199054cuda3std6ranges3__45__cpo9iter_moveE
	.align		8
        /*0048*/ 	.dword	_ZN40_INTERNAL_0dceab06_4_k_cu_113f6234_199054cute7productE
	.align		8
        /*0050*/ 	.dword	_ZN40_INTERNAL_0dceab06_4_k_cu_113f6234_199054cute1_E


//--------------------- .text._ZN7cutlass13device_kernelINS_4gemm6kernel13GemmUniversalIN4cute5tupleIJiiiiEEENS1_10collective13CollectiveMmaINS1_37MainloopSm90TmaGmmaWarpSpecializedFP8ILi14ENS5_IJNS4_1CILi1EEENSA_ILi2EEESB_EEENS1_35KernelTmaWarpSpecializedCooperativeEEENS5_IJNSA_ILi128EEESG_NSA_ILi64EEEEEENS_12float_e5m2_tENS5_IJlSB_lEEESJ_SK_NS4_8TiledMMAINS4_8MMA_AtomIJNS4_4SM904GMMA31MMA_64x128x32_F32E5M2E5M2_SS_TNILNSO_7ScaleInE1ELSQ_1EEEEEENS4_6LayoutINS5_IJSC_SB_SB_EEENS5_IJSB_NSA_ILi0EEESV_EEEEENS5_IJNS4_10UnderscoreESY_SY_EEEEENS4_23SM90_TMA_LOAD_MULTICASTENS4_14ComposedLayoutINS4_7SwizzleILi2ELi4ELi3EEENS4_18smem_ptr_flag_bitsILi8EEENST_INS5_IJNSA_ILi8EEESH_EEENS5_IJSH_SB_EEEEEEEvNS4_8identityENS4_13SM90_TMA_LOADES1B_vS1C_EENS_8epilogue10collective6detail29Sm90TmaWarpSpecializedAdapterINS1G_15DefaultEpilogueISJ_SK_SK_NS1F_6thread17LinearCombinationISJ_Li1EffLNS1K_9ScaleType4KindE0ELNS_15FloatRoundStyleE2ESJ_EENS1_15EpilogueDefaultEEEEEvvEEEEvNT_6ParamsE --------------------------
	.section	.text._ZN7cutlass13device_kernelINS_4gemm6kernel13GemmUniversalIN4cute5tupleIJiiiiEEENS1_10collective13CollectiveMmaINS1_37MainloopSm90TmaGmmaWarpSpecializedFP8ILi14ENS5_IJNS4_1CILi1EEENSA_ILi2EEESB_EEENS1_35KernelTmaWarpSpecializedCooperativeEEENS5_IJNSA_ILi128EEESG_NSA_ILi64EEEEEENS_12float_e5m2_tENS5_IJlSB_lEEESJ_SK_NS4_8TiledMMAINS4_8MMA_AtomIJNS4_4SM904GMMA31MMA_64x128x32_F32E5M2E5M2_SS_TNILNSO_7ScaleInE1ELSQ_1EEEEEENS4_6LayoutINS5_IJSC_SB_SB_EEENS5_IJSB_NSA_ILi0EEESV_EEEEENS5_IJNS4_10UnderscoreESY_SY_EEEEENS4_23SM90_TMA_LOAD_MULTICASTENS4_14ComposedLayoutINS4_7SwizzleILi2ELi4ELi3EEENS4_18smem_ptr_flag_bitsILi8EEENST_INS5_IJNSA_ILi8EEESH_EEENS5_IJSH_SB_EEEEEEEvNS4_8identityENS4_13SM90_TMA_LOADES1B_vS1C_EENS_8epilogue10collective6detail29Sm90TmaWarpSpecializedAdapterINS1G_15DefaultEpilogueISJ_SK_SK_NS1F_6thread17LinearCombinationISJ_Li1EffLNS1K_9ScaleType4KindE0ELNS_15FloatRoundStyleE2ESJ_EENS1_15EpilogueDefaultEEEEEvvEEEEvNT_6ParamsE,"ax",@progbits
	.align	128
.text._ZN7cutlass13device_kernelINS_4gemm6kernel13GemmUniversalIN4cute5tupleIJiiiiEEENS1_10collective13CollectiveMmaINS1_37MainloopSm90TmaGmmaWarpSpecializedFP8ILi14ENS5_IJNS4_1CILi1EEENSA_ILi2EEESB_EEENS1_35KernelTmaWarpSpecializedCooperativeEEENS5_IJNSA_ILi128EEESG_NSA_ILi64EEEEEENS_12float_e5m2_tENS5_IJlSB_lEEESJ_SK_NS4_8TiledMMAINS4_8MMA_AtomIJNS4_4SM904GMMA31MMA_64x128x32_F32E5M2E5M2_SS_TNILNSO_7ScaleInE1ELSQ_1EEEEEENS4_6LayoutINS5_IJSC_SB_SB_EEENS5_IJSB_NSA_ILi0EEESV_EEEEENS5_IJNS4_10UnderscoreESY_SY_EEEEENS4_23SM90_TMA_LOAD_MULTICASTENS4_14ComposedLayoutINS4_7SwizzleILi2ELi4ELi3EEENS4_18smem_ptr_flag_bitsILi8EEENST_INS5_IJNSA_ILi8EEESH_EEENS5_IJSH_SB_EEEEEEEvNS4_8identityENS4_13SM90_TMA_LOADES1B_vS1C_EENS_8epilogue10collective6detail29Sm90TmaWarpSpecializedAdapterINS1G_15DefaultEpilogueISJ_SK_SK_NS1F_6thread17LinearCombinationISJ_Li1EffLNS1K_9ScaleType4KindE0ELNS_15FloatRoundStyleE2ESJ_EENS1_15EpilogueDefaultEEEEEvvEEEEvNT_6ParamsE:
        .type           _ZN7cutlass13device_kernelINS_4gemm6kernel13GemmUniversalIN4cute5tupleIJiiiiEEENS1_10collective13CollectiveMmaINS1_37MainloopSm90TmaGmmaWarpSpecializedFP8ILi14ENS5_IJNS4_1CILi1EEENSA_ILi2EEESB_EEENS1_35KernelTmaWarpSpecializedCooperativeEEENS5_IJNSA_ILi128EEESG_NSA_ILi64EEEEEENS_12float_e5m2_tENS5_IJlSB_lEEESJ_SK_NS4_8TiledMMAINS4_8MMA_AtomIJNS4_4SM904GMMA31MMA_64x128x32_F32E5M2E5M2_SS_TNILNSO_7ScaleInE1ELSQ_1EEEEEENS4_6LayoutINS5_IJSC_SB_SB_EEENS5_IJSB_NSA_ILi0EEESV_EEEEENS5_IJNS4_10UnderscoreESY_SY_EEEEENS4_23SM90_TMA_LOAD_MULTICASTENS4_14ComposedLayoutINS4_7SwizzleILi2ELi4ELi3EEENS4_18smem_ptr_flag_bitsILi8EEENST_INS5_IJNSA_ILi8EEESH_EEENS5_IJSH_SB_EEEEEEEvNS4_8identityENS4_13SM90_TMA_LOADES1B_vS1C_EENS_8epilogue10collective6detail29Sm90TmaWarpSpecializedAdapterINS1G_15DefaultEpilogueISJ_SK_SK_NS1F_6thread17LinearCombinationISJ_Li1EffLNS1K_9ScaleType4KindE0ELNS_15FloatRoundStyleE2ESJ_EENS1_15EpilogueDefaultEEEEEvvEEEEvNT_6ParamsE,@function
        .size           _ZN7cutlass13device_kernelINS_4gemm6kernel13GemmUniversalIN4cute5tupleIJiiiiEEENS1_10collective13CollectiveMmaINS1_37MainloopSm90TmaGmmaWarpSpecializedFP8ILi14ENS5_IJNS4_1CILi1EEENSA_ILi2EEESB_EEENS1_35KernelTmaWarpSpecializedCooperativeEEENS5_IJNSA_ILi128EEESG_NSA_ILi64EEEEEENS_12float_e5m2_tENS5_IJlSB_lEEESJ_SK_NS4_8TiledMMAINS4_8MMA_AtomIJNS4_4SM904GMMA31MMA_64x128x32_F32E5M2E5M2_SS_TNILNSO_7ScaleInE1ELSQ_1EEEEEENS4_6LayoutINS5_IJSC_SB_SB_EEENS5_IJSB_NSA_ILi0EEESV_EEEEENS5_IJNS4_10UnderscoreESY_SY_EEEEENS4_23SM90_TMA_LOAD_MULTICASTENS4_14ComposedLayoutINS4_7SwizzleILi2ELi4ELi3EEENS4_18smem_ptr_flag_bitsILi8EEENST_INS5_IJNSA_ILi8EEESH_EEENS5_IJSH_SB_EEEEEEEvNS4_8identityENS4_13SM90_TMA_LOADES1B_vS1C_EENS_8epilogue10collective6detail29Sm90TmaWarpSpecializedAdapterINS1G_15DefaultEpilogueISJ_SK_SK_NS1F_6thread17LinearCombinationISJ_Li1EffLNS1K_9ScaleType4KindE0ELNS_15FloatRoundStyleE2ESJ_EENS1_15EpilogueDefaultEEEEEvvEEEEvNT_6ParamsE,(.L_x_227 - _ZN7cutlass13device_kernelINS_4gemm6kernel13GemmUniversalIN4cute5tupleIJiiiiEEENS1_10collective13CollectiveMmaINS1_37MainloopSm90TmaGmmaWarpSpecializedFP8ILi14ENS5_IJNS4_1CILi1EEENSA_ILi2EEESB_EEENS1_35KernelTmaWarpSpecializedCooperativeEEENS5_IJNSA_ILi128EEESG_NSA_ILi64EEEEEENS_12float_e5m2_tENS5_IJlSB_lEEESJ_SK_NS4_8TiledMMAINS4_8MMA_AtomIJNS4_4SM904GMMA31MMA_64x128x32_F32E5M2E5M2_SS_TNILNSO_7ScaleInE1ELSQ_1EEEEEENS4_6LayoutINS5_IJSC_SB_SB_EEENS5_IJSB_NSA_ILi0EEESV_EEEEENS5_IJNS4_10UnderscoreESY_SY_EEEEENS4_23SM90_TMA_LOAD_MULTICASTENS4_14ComposedLayoutINS4_7SwizzleILi2ELi4ELi3EEENS4_18smem_ptr_flag_bitsILi8EEENST_INS5_IJNSA_ILi8EEESH_EEENS5_IJSH_SB_EEEEEEEvNS4_8identityENS4_13SM90_TMA_LOADES1B_vS1C_EENS_8epilogue10collective6detail29Sm90TmaWarpSpecializedAdapterINS1G_15DefaultEpilogueISJ_SK_SK_NS1F_6thread17LinearCombinationISJ_Li1EffLNS1K_9ScaleType4KindE0ELNS_15FloatRoundStyleE2ESJ_EENS1_15EpilogueDefaultEEEEEvvEEEEvNT_6ParamsE)
        .other          _ZN7cutlass13device_kernelINS_4gemm6kernel13GemmUniversalIN4cute5tupleIJiiiiEEENS1_10collective13CollectiveMmaINS1_37MainloopSm90TmaGmmaWarpSpecializedFP8ILi14ENS5_IJNS4_1CILi1EEENSA_ILi2EEESB_EEENS1_35KernelTmaWarpSpecializedCooperativeEEENS5_IJNSA_ILi128EEESG_NSA_ILi64EEEEEENS_12float_e5m2_tENS5_IJlSB_lEEESJ_SK_NS4_8TiledMMAINS4_8MMA_AtomIJNS4_4SM904GMMA31MMA_64x128x32_F32E5M2E5M2_SS_TNILNSO_7ScaleInE1ELSQ_1EEEEEENS4_6LayoutINS5_IJSC_SB_SB_EEENS5_IJSB_NSA_ILi0EEESV_EEEEENS5_IJNS4_10UnderscoreESY_SY_EEEEENS4_23SM90_TMA_LOAD_MULTICASTENS4_14ComposedLayoutINS4_7SwizzleILi2ELi4ELi3EEENS4_18smem_ptr_flag_bitsILi8EEENST_INS5_IJNSA_ILi8EEESH_EEENS5_IJSH_SB_EEEEEEEvNS4_8identityENS4_13SM90_TMA_LOADES1B_vS1C_EENS_8epilogue10collective6detail29Sm90TmaWarpSpecializedAdapterINS1G_15DefaultEpilogueISJ_SK_SK_NS1F_6thread17LinearCombinationISJ_Li1EffLNS1K_9ScaleType4KindE0ELNS_15FloatRoundStyleE2ESJ_EENS1_15EpilogueDefaultEEEEEvvEEEEvNT_6ParamsE,@"STO_CUDA_ENTRY STV_DEFAULT"
_ZN7cutlass13device_kernelINS_4gemm6kernel13GemmUniversalIN4cute5tupleIJiiiiEEENS1_10collective13CollectiveMmaINS1_37MainloopSm90TmaGmmaWarpSpecializedFP8ILi14ENS5_IJNS4_1CILi1EEENSA_ILi2EEESB_EEENS1_35KernelTmaWarpSpecializedCooperativeEEENS5_IJNSA_ILi128EEESG_NSA_ILi64EEEEEENS_12float_e5m2_tENS5_IJlSB_lEEESJ_SK_NS4_8TiledMMAINS4_8MMA_AtomIJNS4_4SM904GMMA31MMA_64x128x32_F32E5M2E5M2_SS_TNILNSO_7ScaleInE1ELSQ_1EEEEEENS4_6LayoutINS5_IJSC_SB_SB_EEENS5_IJSB_NSA_ILi0EEESV_EEEEENS5_IJNS4_10UnderscoreESY_SY_EEEEENS4_23SM90_TMA_LOAD_MULTICASTENS4_14ComposedLayoutINS4_7SwizzleILi2ELi4ELi3EEENS4_18smem_ptr_flag_bitsILi8EEENST_INS5_IJNSA_ILi8EEESH_EEENS5_IJSH_SB_EEEEEEEvNS4_8identityENS4_13SM90_TMA_LOADES1B_vS1C_EENS_8epilogue10collective6detail29Sm90TmaWarpSpecializedAdapterINS1G_15DefaultEpilogueISJ_SK_SK_NS1F_6thread17LinearCombinationISJ_Li1EffLNS1K_9ScaleType4KindE0ELNS_15FloatRoundStyleE2ESJ_EENS1_15EpilogueDefaultEEEEEvvEEEEvNT_6ParamsE:
[----:B------:R-:W-:Y:S01]  /*0000*/  LDC R1, c[0x0][0x28] ;  /* 0x00000a00ff017b82 */ /* 0x000fe20000000800 */
[----:B------:R-:W0:Y:S01]  /*0010*/  S2R R0, SR_TID.X ;  /* 0x0000000000007919 */ /* 0x000e220000002100 */
[----:B------:R-:W-:Y:S01]  /*0020*/  ELECT P0, URZ, PT ;  /* 0x00000000003f782f */ /* 0x000fe20003800000 */
[----:B------:R-:W-:Y:S01]  /*0030*/  BSSY B0, `(.L_x_0) ;  /* 0x000000f000007945 */ /* 0x000fe20003800000 */
[--C-:B0-----:R-:W-:Y:S02]  /*0040*/  SHF.R.U32.HI R2, RZ, 0x5, R0.reuse ;  /* 0x00000005ff027819 */ /* 0x101fe40000011600 */
[----:B------:R-:W-:-:S03]  /*0050*/  SHF.R.U32.HI R3, RZ, 0x7, R0 ;  /* 0x00000007ff037819 */ /* 0x000fc60000011600 */
[----:B------:R-:W0:Y:S04]  /*0060*/  SHFL.IDX PT, R6, R2, RZ, 0x1f ;  /* 0x00001fff02067589 */ /* 0x000e2800000e0000 */
[----:B------:R1:W2:Y:S01]  /*0070*/  SHFL.IDX PT, R4, R3, RZ, 0x1f ;  /* 0x00001fff03047589 */ /* 0x0002a200000e0000 */
[----:B0-----:R-:W-:-:S13]  /*0080*/  ISETP.NE.OR P0, PT, R6, RZ, !P0 ;  /* 0x000000ff0600720c */ /* 0x001fda0004705670 */
[----:B-12---:R-:W-:Y:S05]  /*0090*/  @P0 BRA `(.L_x_1) ;  /* 0x0000000000200947 */ /* 0x006fea0003800000 */
[----:B------:R-:W-:Y:S02]  /*00a0*/  ULDC.64 UR4, c[0x0][0x198] ;  /* 0x0000660000047ab9 */ /* 0x000fe40000000a00 */
[----:B------:R-:W-:Y:S02]  /*00b0*/  UIADD3 UR6, UP0, UR4, 0xf0, URZ ;  /* 0x000000f004067890 */ /* 0x000fe4000ff1e03f */
[----:B------:R-:W-:Y:S02]  /*00c0*/  UIADD3 UR4, UP1, UR4, 0x1f0, URZ ;  /* 0x000001f004047890 */ /* 0x000fe4000ff3e03f */
[----:B------:R-:W-:Y:S02]  /*00d0*/  UIADD3.X UR7, URZ, UR5, URZ, UP0, !UPT ;  /* 0x000000053f077290 */ /* 0x000fe400087fe43f */
[----:B------:R-:W-:-:S07]  /*00e0*/  UIADD3.X UR5, URZ, UR5, URZ, UP1, !UPT ;  /* 0x000000053f057290 */ /* 0x000fce0008ffe43f */
[----:B------:R0:W-:Y:S02]  /*00f0*/  UTMACCTL.PF [UR6] ;  /* 0x00000000060079b9 */ /* 0x0001e40008040000 */
[----:B------:R0:W-:Y:S02]  /*0100*/  UTMACCTL.PF [UR4] ;  /* 0x00000000040079b9 */ /* 0x0001e40008040000 */
[----:B0-----:R-:W-:Y:S01]  /*0110*/  NOP ;  /* 0x0000000000007918 */ /* 0x001fe20000000000 */
.L_x_1:
[----:B------:R-:W-:Y:S05]  /*0120*/  BSYNC B0 ;  /* 0x0000000000007941 */ /* 0x000fea0003800000 */
.L_x_0:
[----:B------:R-:W0:Y:S02]  /*0130*/  SHFL.IDX PT, R3, R2, RZ, 0x1f ;  /* 0x00001fff02037589 */ /* 0x000e2400000e0000 */
[----:B0-----:R-:W-:-:S13]  /*0140*/  ISETP.NE.AND P0, PT, R3, RZ, PT ;  /* 0x000000ff0300720c */ /* 0x001fda0003f05270 */
[----:B------:R-:W-:Y:S05]  /*0150*/  @P0 BRA `(.L_x_2) ;  /* 0x0000000000b40947 */ /* 0x000fea0003800000 */
[----:B------:R-:W-:Y:S01]  /*0160*/  ELECT P0, URZ, PT ;  /* 0x00000000003f782f */ /* 0x000fe20003800000 */
[----:B------:R-:W-:-:S12]  /*0170*/  BSSY B0, `(.L_x_2) ;  /* 0x000002b000007945 */ /* 0x000fd80003800000 */
[----:B------:R-:W-:Y:S05]  /*0180*/  @!P0 BRA `(.L_x_3) ;  /* 0x0000000000a48947 */ /* 0x000fea0003800000 */
[----:B------:R-:W0:Y:S01]  /*0190*/  S2UR UR8, SR_CgaCtaId ;  /* 0x00000000000879c3 */ /* 0x000e220000008800 */
[----:B------:R-:W-:Y:S01]  /*01a0*/  UMOV UR4, 0x400 ;  /* 0x0000040000047882 */ /* 0x000fe20000000000 */
[----:B------:R-:W-:Y:S01]  /*01b0*/  UMOV UR5, 0x1 ;  /* 0x0000000100057882 */ /* 0x000fe20000000000 */
[----:B------:R-:W-:Y:S02]  /*01c0*/  UMOV UR6, 0x4 ;  /* 0x0000000400067882 */ /* 0x000fe40000000000 */
[----:B------:R-:W-:-:S04]  /*01d0*/  UIADD3 UR6, -UR6, 0x100000, URZ ;  /* 0x0010000006067890 */ /* 0x000fc8000fffe13f */
[----:B------:R-:W-:Y:S02]  /*01e0*/  USHF.L.U32 UR7, UR6, 0xb, URZ ;  /* 0x0000000b06077899 */ /* 0x000fe4000800063f */
[----:B------:R-:W-:Y:S02]  /*01f0*/  USHF.L.U32 UR6, UR6, 0x1, URZ ;  /* 0x0000000106067899 */ /* 0x000fe4000800063f */
[----:B0-----:R-:W-:Y:S02]  /*0200*/  ULEA UR8, UR8, UR4, 0x18 ;  /* 0x0000000408087291 */ /* 0x001fe4000f8ec03f */
[----:B------:R-:W-:-:S04]  /*0210*/  UIADD3 UR4, -UR5, 0x100000, URZ ;  /* 0x0010000005047890 */ /* 0x000fc8000fffe13f */
[----:B------:R-:W-:Y:S02]  /*0220*/  USHF.L.U32 UR5, UR4, 0xb, URZ ;  /* 0x0000000b04057899 */ /* 0x000fe4000800063f */
[----:B------:R-:W-:Y:S01]  /*0230*/  USHF.L.U32 UR4, UR4, 0x1, URZ ;  /* 0x0000000104047899 */ /* 0x000fe2000800063f */
[----:B------:R-:W0:Y:S11]  /*0240*/  FENCE.VIEW.ASYNC.S ;  /* 0x00000000000073c6 */ /* 0x000e360000000000 */
[----:B0-----:R0:W1:Y:S01]  /*0250*/  SYNCS.EXCH.64 URZ, [UR8], UR4 ;  /* 0x00000004083f75b2 */ /* 0x0010620008000100 */
[----:B------:R0:W2:Y:S01]  /*0260*/  SYNCS.EXCH.64 URZ, [UR8+0x70], UR6 ;  /* 0x00007006083f75b2 */ /* 0x0000a20008000100 */
[----:B------:R0:W3:Y:S01]  /*0270*/  SYNCS.EXCH.64 URZ, [UR8+0x8], UR4 ;  /* 0x00000804083f75b2 */ /* 0x0000e20008000100 */
[----:B------:R0:W4:Y:S01]  /*0280*/  SYNCS.EXCH.64 URZ, [UR8+0x78], UR6 ;  /* 0x00007806083f75b2 */ /* 0x0001220008000100 */
[----:B------:R0:W0:Y:S01]  /*0290*/  SYNCS.EXCH.64 URZ, [UR8+0x10], UR4 ;  /* 0x00001004083f75b2 */ /* 0x0000220008000100 */
        /* <DEDUP_REMOVED lines=23> */
[----:B-1234-:R-:W-:Y:S01]  /*0410*/  NOP ;  /* 0x0000000000007918 */ /* 0x01efe20000000000 */
.L_x_3:
[----:B0-----:R-:W-:Y:S05]  /*0420*/  BSYNC B0 ;  /* 0x0000000000007941 */ /* 0x001fea0003800000 */
.L_x_2:
[----:B------:R-:W0:Y:S01]  /*0430*/  SHFL.IDX PT, R2, R2, RZ, 0x1f ;  /* 0x00001fff02027589 */ /* 0x000e2200000e0000 */
[----:B------:R-:W-:Y:S01]  /*0440*/  SHF.R.S32.HI R5, RZ, 0x1f, R0 ;  /* 0x0000001fff057819 */ /* 0x000fe20000011400 */
[----:B------:R-:W1:Y:S01]  /*0450*/  S2UR UR8, SR_CTAID.X ;  /* 0x00000000000879c3 */ /* 0x000e620000002500 */
[----:B------:R-:W-:Y:S01]  /*0460*/  ELECT P0, URZ, PT ;  /* 0x00000000003f782f */ /* 0x000fe20003800000 */
[----:B------:R-:W2:Y:S01]  /*0470*/  S2R R8, SR_CTAID.Y ;  /* 0x0000000000087919 */ /* 0x000ea20000002600 */
[----:B------:R-:W-:Y:S01]  /*0480*/  LEA.HI R5, R5, R0, RZ, 0x7 ;  /* 0x0000000005057211 */ /* 0x000fe200078f38ff */
[----:B------:R-:W-:Y:S01]  /*0490*/  ULDC UR4, c[0x0][0x154] ;  /* 0x0000550000047ab9 */ /* 0x000fe20000000800 */
[----:B------:R-:W-:Y:S01]  /*04a0*/  NOP ;  /* 0x0000000000007918 */ /* 0x000fe20000000000 */
[----:B------:R-:W-:Y:S01]  /*04b0*/  NOP ;  /* 0x0000000000007918 */ /* 0x000fe20000000000 */
[----:B------:R-:W-:Y:S01]  /*04c0*/  LOP3.LUT R5, R5, 0xffffff80, RZ, 0xc0, !PT ;  /* 0xffffff8005057812 */ /* 0x000fe200078ec0ff */
[----:B------:R-:W3:Y:S04]  /*04d0*/  LDC R14, c[0x0][0x140] ;  /* 0x00005000ff0e7b82 */ /* 0x000ee80000000800 */
[----:B------:R-:W-:-:S04]  /*04e0*/  IMAD.IADD R5, R0, 0x1, -R5 ;  /* 0x0000000100057824 */ /* 0x000fc800078e0a05 */
[----:B------:R-:W4:Y:S01]  /*04f0*/  LDC R19, c[0x0][0x148] ;  /* 0x00005200ff137b82 */ /* 0x000f220000000800 */
[----:B------:R-:W-:Y:S02]  /*0500*/  SHF.R.S32.HI R10, RZ, 0x1f, R5 ;  /* 0x0000001fff0a7819 */ /* 0x000fe40000011405 */
[----:B------:R-:W-:Y:S02]  /*0510*/  LOP3.LUT P2, RZ, R5, 0x7, RZ, 0xc0, !PT ;  /* 0x0000000705ff7812 */ /* 0x000fe4000784c0ff */
[----:B------:R-:W-:Y:S02]  /*0520*/  LEA.HI R10, R10, R5, RZ, 0x3 ;  /* 0x000000050a0a7211 */ /* 0x000fe400078f18ff */
[----:B0-----:R-:W-:Y:S01]  /*0530*/  ISETP.NE.OR P0, PT, R2, RZ, !P0 ;  /* 0x000000ff0200720c */ /* 0x001fe20004705670 */
[----:B------:R-:W0:Y:S01]  /*0540*/  LDC R12, c[0x0][0x144] ;  /* 0x00005100ff0c7b82 */ /* 0x000e220000000800 */
[--C-:B------:R-:W-:Y:S02]  /*0550*/  SHF.R.S32.HI R2, RZ, 0x3, R10.reuse ;  /* 0x00000003ff027819 */ /* 0x100fe4000001140a */
[----:B------:R-:W-:-:S02]  /*0560*/  SHF.R.S32.HI R7, RZ, 0x1f, R10 ;  /* 0x0000001fff077819 */ /* 0x000fc4000001140a */
[----:B------:R-:W-:Y:S02]  /*0570*/  SHF.R.S32.HI R10, RZ, 0x1f, R3 ;  /* 0x0000001fff0a7819 */ /* 0x000fe40000011403 */
[----:B------:R-:W-:Y:S02]  /*0580*/  LEA.HI R7, R7, R2, RZ, 0x2 ;  /* 0x0000000207077211 */ /* 0x000fe400078f10ff */
[----:B------:R-:W-:Y:S02]  /*0590*/  LEA.HI R10, R10, R3, RZ, 0x2 ;  /* 0x000000030a0a7211 */ /* 0x000fe400078f10ff */
[----:B------:R-:W-:Y:S01]  /*05a0*/  LOP3.LUT R7, R7, 0xfffffffc, RZ, 0xc0, !PT ;  /* 0xfffffffc07077812 */ /* 0x000fe200078ec0ff */
[----:B------:R-:W-:Y:S01]  /*05b0*/  VOTEU.ALL UP0, P0 ;  /* 0x00000000003f7886 */ /* 0x000fe20000000000 */
[----:B--2---:R-:W-:Y:S01]  /*05c0*/  I2FP.F32.U32 R11, R8 ;  /* 0x00000008000b7245 */ /* 0x004fe20000201000 */
[----:B------:R-:W-:Y:S01]  /*05d0*/  VOTEU.ALL UP1, P0 ;  /* 0x00000000003f7886 */ /* 0x000fe20000020000 */
[----:B------:R-:W-:Y:S01]  /*05e0*/  LOP3.LUT R10, R10, 0x3ffffffc, RZ, 0xc0, !PT ;  /* 0x3ffffffc0a0a7812 */ /* 0x000fe200078ec0ff */
[----:B------:R-:W-:Y:S01]  /*05f0*/  IMAD.IADD R7, R2, 0x1, -R7 ;  /* 0x0000000102077824 */ /* 0x000fe200078e0a07 */
[----:B------:R-:W2:Y:S01]  /*0600*/  @!UP0 S2UR UR7, SR_CgaCtaId ;  /* 0x00000000000789c3 */ /* 0x000ea20000008800 */
[----:B-1----:R-:W-:Y:S01]  /*0610*/  I2FP.F32.U32 R2, UR8 ;  /* 0x0000000800027c45 */ /* 0x002fe20008201000 */
[----:B------:R-:W-:Y:S01]  /*0620*/  FMUL R13, R11, UR4 ;  /* 0x000000040b0d7c20 */ /* 0x000fe20008400000 */
[----:B------:R-:W-:Y:S01]  /*0630*/  ULDC UR4, c[0x0][0x150] ;  /* 0x0000540000047ab9 */ /* 0x000fe20000000800 */
[----:B------:R-:W-:Y:S01]  /*0640*/  IMAD.IADD R10, R3, 0x1, -R10 ;  /* 0x00000001030a7824 */ /* 0x000fe200078e0a0a */
[----:B------:R-:W-:Y:S01]  /*0650*/  SHF.R.S32.HI R3, RZ, 0x1f, R6 ;  /* 0x0000001fff037819 */ /* 0x000fe20000011406 */
[----:B------:R-:W-:Y:S01]  /*0660*/  FMUL R11, R2, UR4 ;  /* 0x00000004020b7c20 */ /* 0x000fe20008400000 */
[----:B------:R-:W-:Y:S01]  /*0670*/  UMOV UR4, 0x20 ;  /* 0x0000002000047882 */ /* 0x000fe20000000000 */
[----:B------:R-:W1:Y:S01]  /*0680*/  F2I.U32.TRUNC.NTZ R13, R13 ;  /* 0x0000000d000d7305 */ /* 0x000e62000020f000 */
[----:B------:R-:W-:Y:S01]  /*0690*/  LEA.HI R3, R3, R6, RZ, 0x2 ;  /* 0x0000000603037211 */ /* 0x000fe200078f10ff */
[----:B------:R-:W-:Y:S01]  /*06a0*/  IMAD R7, R10, 0x4, R7 ;  /* 0x000000040a077824 */ /* 0x000fe200078e0207 */
[----:B------:R-:W-:Y:S01]  /*06b0*/  @!UP0 UMOV UR6, 0x400 ;  /* 0x0000040000068882 */ /* 0x000fe20000000000 */
[----:B------:R-:W-:-:S04]  /*06c0*/  @!UP0 UIADD3 UR4, -UR4, 0x100000, URZ ;  /* 0x0010000004048890 */ /* 0x000fc8000fffe13f */
[----:B------:R-:W-:Y:S02]  /*06d0*/  @!UP0 USHF.L.U32 UR5, UR4, 0xb, URZ ;  /* 0x0000000b04058899 */ /* 0x000fe4000800063f */
[----:B------:R-:W-:Y:S01]  /*06e0*/  @!UP0 USHF.L.U32 UR4, UR4, 0x1, URZ ;  /* 0x0000000104048899 */ /* 0x000fe2000800063f */
[----:B------:R-:W-:Y:S01]  /*06f0*/  LOP3.LUT R3, R3, 0xfffffffc, RZ, 0xc0, !PT ;  /* 0xfffffffc03037812 */ /* 0x000fe200078ec0ff */
[C---:B------:R-:W-:Y:S01]  /*0700*/  IMAD.SHL.U32 R2, R7.reuse, 0x4, RZ ;  /* 0x0000000407027824 */ /* 0x040fe200078e00ff */
[----:B---3--:R-:W-:Y:S01]  /*0710*/  ISETP.EQ.U32.AND P4, PT, R14, 0x1, PT ;  /* 0x000000010e00780c */ /* 0x008fe20003f82070 */
[----:B------:R-:W3:Y:S01]  /*0720*/  F2I.U32.TRUNC.NTZ R11, R11 ;  /* 0x0000000b000b7305 */ /* 0x000ee2000020f000 */
[----:B------:R-:W-:Y:S02]  /*0730*/  VIADD R10, R4, 0xffffffff ;  /* 0xffffffff040a7836 */ /* 0x000fe40000000000 */
[----:B------:R-:W-:Y:S01]  /*0740*/  IMAD.IADD R6, R6, 0x1, -R3 ;  /* 0x0000000106067824 */ /* 0x000fe200078e0a03 */
[----:B------:R-:W-:-:S02]  /*0750*/  LOP3.LUT R5, R7, 0xc, R2, 0x78, !PT ;  /* 0x0000000c07057812 */ /* 0x000fc400078e7802 */
[----:B------:R-:W-:Y:S01]  /*0760*/  ISETP.GE.U32.AND P5, PT, R10, 0x2, PT ;  /* 0x000000020a00780c */ /* 0x000fe20003fa6070 */
[----:B-1----:R-:W-:Y:S01]  /*0770*/  IMAD.MOV R20, RZ, RZ, -R13 ;  /* 0x000000ffff147224 */ /* 0x002fe200078e0a0d */
[----:B--2---:R-:W-:Y:S01]  /*0780*/  @!UP0 ULEA UR6, UR7, UR6, 0x18 ;  /* 0x0000000607068291 */ /* 0x004fe2000f8ec03f */
[C---:B------:R-:W-:Y:S01]  /*0790*/  ISETP.NE.AND P1, PT, R6.reuse, 0x3, PT ;  /* 0x000000030600780c */ /* 0x040fe20003f25270 */
[----:B------:R-:W-:Y:S01]  /*07a0*/  VOTEU.ALL UP0, P0 ;  /* 0x00000000003f7886 */ /* 0x000fe20000000000 */
[----:B----4-:R-:W-:Y:S01]  /*07b0*/  IMAD R2, R19, R20, R8 ;  /* 0x0000001413027224 */ /* 0x010fe200078e0208 */
[----:B------:R-:W-:Y:S02]  /*07c0*/  ISETP.LT.U32.AND P0, PT, R5, 0x2, !P2 ;  /* 0x000000020500780c */ /* 0x000fe40005701070 */
[----:B------:R-:W-:Y:S01]  /*07d0*/  ISETP.EQ.OR P1, PT, R6, RZ, !P1 ;  /* 0x000000ff0600720c */ /* 0x000fe20004f22670 */
[----:B---3--:R-:W-:Y:S01]  /*07e0*/  IMAD.MOV R11, RZ, RZ, -R11 ;  /* 0x000000ffff0b7224 */ /* 0x008fe200078e0a0b */
[----:B------:R-:W-:-:S02]  /*07f0*/  ISETP.NE.AND P3, PT, R2, R5, PT ;  /* 0x000000050200720c */ /* 0x000fc40003f65270 */
[----:B------:R-:W-:Y:S01]  /*0800*/  ISETP.EQ.AND P1, PT, R4, RZ, P1 ;  /* 0x000000ff0400720c */ /* 0x000fe20000f22270 */
[----:B0-----:R-:W-:Y:S01]  /*0810*/  IMAD R11, R12, R11, UR8 ;  /* 0x000000080c0b7e24 */ /* 0x001fe2000f8e020b */
[----:B------:R-:W-:Y:S01]  /*0820*/  ISETP.NE.AND P2, PT, R4, RZ, PT ;  /* 0x000000ff0400720c */ /* 0x000fe20003f45270 */
[----:B------:R-:W0:Y:S02]  /*0830*/  FENCE.VIEW.ASYNC.S ;  /* 0x00000000000073c6 */ /* 0x000e240000000000 */
[----:B0-----:R0:W1:Y:S01]  /*0840*/  @!UP0 SYNCS.EXCH.64 URZ, [UR6+0xf0], UR4 ;  /* 0x0000f004063f85b2 */ /* 0x0010620008000100 */
[----:B------:R-:W-:Y:S02]  /*0850*/  SEL R4, RZ, 0x1, !P1 ;  /* 0x00000001ff047807 */ /* 0x000fe40004800000 */
[----:B------:R-:W-:Y:S02]  /*0860*/  ISETP.EQ.OR P3, PT, R11, RZ, !P3 ;  /* 0x000000ff0b00720c */ /* 0x000fe40005f62670 */
[----:B------:R-:W-:-:S02]  /*0870*/  SEL R4, R4, 0x2, P5 ;  /* 0x0000000204047807 */ /* 0x000fc40002800000 */
[----:B------:R-:W-:Y:S01]  /*0880*/  PLOP3.LUT P0, PT, P0, P3, PT, 0x80, 0x0 ;  /* 0x000000000000781c */ /* 0x000fe20000707070 */
[----:B------:R0:W2:Y:S01]  /*0890*/  @!UP1 SYNCS.EXCH.64 URZ, [UR6+0xf8], UR4 ;  /* 0x0000f804063f95b2 */ /* 0x0000a20008000100 */
[----:B------:R-:W-:Y:S01]  /*08a0*/  NOP ;  /* 0x0000000000007918 */ /* 0x000fe20000000000 */
[----:B------:R-:W-:Y:S10]  /*08b0*/  @!P4 BRA `(.L_x_4) ;  /* 0x000000000008c947 */ /* 0x000ff40003800000 */
[----:B-12---:R-:W-:Y:S01]  /*08c0*/  UCGABAR_ARV ;  /* 0x00000000000079c7 */ /* 0x006fe20008000000 */
[----:B------:R-:W-:Y:S05]  /*08d0*/  BRA `(.L_x_5) ;  /* 0x0000000000047947 */ /* 0x000fea0003800000 */
.L_x_4:
[----:B-12---:R-:W-:Y:S01]  /*08e0*/  NOP ;  /* 0x0000000000007918 */ /* 0x006fe20000000000 */
.L_x_5:
[----:B------:R-:W1:Y:S01]  /*08f0*/  LDC R2, c[0x0][0x65c] ;  /* 0x00019700ff027b82 */ /* 0x000e620000000800 */
[----:B------:R-:W-:Y:S01]  /*0900*/  IMAD.MOV.U32 R3, RZ, RZ, RZ ;  /* 0x000000ffff037224 */ /* 0x000fe200078e00ff */
[----:B-1----:R-:W-:Y:S01]  /*0910*/  ISETP.NE.AND P3, PT, R2, 0x1, PT ;  /* 0x000000010200780c */ /* 0x002fe20003f65270 */
[----:B------:R-:W-:-:S12]  /*0920*/  IMAD.U32 R2, RZ, RZ, UR8 ;  /* 0x00000008ff027e24 */ /* 0x000fd8000f8e00ff */
[----:B------:R-:W1:Y:S01]  /*0930*/  @P3 LDC R15, c[0x0][0x10] ;  /* 0x00000400ff0f3b82 */ /* 0x000e620000000800 */
[----:B------:R-:W-:Y:S02]  /*0940*/  @P3 IMAD.MOV.U32 R9, RZ, RZ, RZ ;  /* 0x000000ffff093224 */ /* 0x000fe400078e00ff */
[----:B------:R-:W-:-:S05]  /*0950*/  @P3 IMAD.MOV.U32 R7, RZ, RZ, RZ ;  /* 0x000000ffff073224 */ /* 0x000fca00078e00ff */
[----:B------:R-:W2:Y:S01]  /*0960*/  @!P3 LDC R13, c[0x0][0xc] ;  /* 0x00000300ff0dbb82 */ /* 0x000ea20000000800 */
[----:B-1----:R-:W-:-:S04]  /*0970*/  @P3 IMAD.WIDE.U32 R14, R15, UR8, R8 ;  /* 0x000000080f0e3c25 */ /* 0x002fc8000f8e0008 */
[----:B--2---:R-:W-:-:S04]  /*0980*/  @!P3 IMAD.WIDE.U32 R12, R8, R13, R2 ;  /* 0x0000000d080cb225 */ /* 0x004fc800078e0002 */
[----:B------:R-:W-:Y:S02]  /*0990*/  @P3 IMAD.MOV.U32 R2, RZ, RZ, R14 ;  /* 0x000000ffff023224 */ /* 0x000fe400078e000e */
[----:B------:R-:W-:Y:S02]  /*09a0*/  @P3 IMAD.IADD R3, R15, 0x1, R7 ;  /* 0x000000010f033824 */ /* 0x000fe400078e0207 */
[----:B------:R-:W-:Y:S02]  /*09b0*/  @!P3 IMAD.MOV.U32 R2, RZ, RZ, R12 ;  /* 0x000000ffff02b224 */ /* 0x000fe400078e000c */
[----:B------:R-:W-:Y:S01]  /*09c0*/  @!P3 IMAD.MOV.U32 R3, RZ, RZ, R13 ;  /* 0x000000ffff03b224 */ /* 0x000fe200078e000d */
[----:B------:R-:W-:Y:S06]  /*09d0*/  @!P4 BRA `(.L_x_6) ;  /* 0x00000000000cc947 */ /* 0x000fec0003800000 */
[----:B------:R-:W-:Y:S01]  /*09e0*/  UCGABAR_WAIT ;  /* 0x0000000000007dc7 */ /* 0x000fe20008000000 */
[----:B------:R-:W-:Y:S01]  /*09f0*/  CCTL.IVALL ;  /* 0x00000000ff00798f */ /* 0x000fe20002000000 */
[----:B------:R-:W-:Y:S05]  /*0a00*/  BRA `(.L_x_7) ;  /* 0x0000000000047947 */ /* 0x000fea0003800000 */
.L_x_6:
[----:B------:R-:W-:Y:S06]  /*0a10*/  BAR.SYNC.DEFER_BLOCKING 0x0 ;  /* 0x0000000000007b1d */ /* 0x000fec0000010000 */
.L_x_7:
[----:B------:R-:W-:Y:S05]  /*0a20*/  @!P2 BRA `(.L_x_8) ;  /* 0x000000740038a947 */ /* 0x000fea0003800000 */
[----:B------:R-:W-:-:S13]  /*0a30*/  ISETP.GT.U32.AND P1, PT, R10, 0x1, PT ;  /* 0x000000010a00780c */ /* 0x000fda0003f24070 */
[----:B0-----:R-:W-:Y:S05]  /*0a40*/  @P1 EXIT ;  /* 0x000000000000194d */ /* 0x001fea0003800000 */
[----:B------:R-:W-:Y:S01]  /*0a50*/  ULDC.64 UR4, c[0x0][0x650] ;  /* 0x0001940000047ab9 */ /* 0x000fe20000000a00 */
[----:B------:R-:W-:Y:S01]  /*0a60*/  PRMT R14, RZ, 0x7610, R14 ;  /* 0x00007610ff0e7816 */ /* 0x000fe2000000000e */
[----:B------:R-:W-:Y:S01]  /*0a70*/  IMAD.MOV.U32 R7, RZ, RZ, -0x1 ;  /* 0xffffffffff077424 */ /* 0x000fe200078e00ff */
[----:B------:R-:W-:Y:S01]  /*0a80*/  ISETP.GE.U32.AND P1, PT, R2, UR4, PT ;  /* 0x0000000402007c0c */ /* 0x000fe2000bf26070 */
[----:B------:R-:W-:Y:S02]  /*0a90*/  IMAD.MOV.U32 R10, RZ, RZ, -0x1 ;  /* 0xffffffffff0a7424 */ /* 0x000fe400078e00ff */
[----:B------:R-:W-:Y:S01]  /*0aa0*/  IMAD.MOV.U32 R6, RZ, RZ, -0x1 ;  /* 0xffffffffff067424 */ /* 0x000fe200078e00ff */
[----:B------:R-:W-:-:S13]  /*0ab0*/  ISETP.GE.U32.AND.EX P1, PT, R3, UR5, PT, P1 ;  /* 0x0000000503007c0c */ /* 0x000fda000bf26110 */
[----:B------:R-:W-:Y:S05]  /*0ac0*/  @P1 BRA `(.L_x_9) ;  /* 0x0000000400281947 */ /* 0x000fea0003800000 */
[----:B------:R-:W0:Y:S01]  /*0ad0*/  LDC.64 R22, c[0x0][0x628] ;  /* 0x00018a00ff167b82 */ /* 0x000e220000000a00 */
[----:B------:R-:W-:Y:S02]  /*0ae0*/  IMAD.MOV.U32 R6, RZ, RZ, R2 ;  /* 0x000000ffff067224 */ /* 0x000fe400078e0002 */
[----:B------:R-:W-:-:S05]  /*0af0*/  IMAD.MOV.U32 R7, RZ, RZ, R3 ;  /* 0x000000ffff077224 */ /* 0x000fca00078e0003 */
[----:B------:R-:W1:Y:S08]  /*0b00*/  LDC R10, c[0x0][0x630] ;  /* 0x00018c00ff0a7b82 */ /* 0x000e700000000800 */
[----:B------:R-:W2:Y:S01]  /*0b10*/  LDC.64 R24, c[0x0][0x620] ;  /* 0x00018800ff187b82 */ /* 0x000ea20000000a00 */
[----:B0-----:R-:W-:-:S04]  /*0b20*/  ISETP.NE.U32.AND P1, PT, R22, RZ, PT ;  /* 0x000000ff1600720c */ /* 0x001fc80003f25070 */
[----:B------:R-:W-:-:S13]  /*0b30*/  ISETP.NE.AND.EX P1, PT, R23, RZ, PT, P1 ;  /* 0x000000ff1700720c */ /* 0x000fda0003f25310 */
[----:B-12---:R-:W-:Y:S05]  /*0b40*/  @!P1 BRA `(.L_x_10) ;  /* 0x0000000000289947 */ /* 0x006fea0003800000 */
[----:B------:R-:W0:Y:S02]  /*0b50*/  LDC R15, c[0x0][0x634] ;  /* 0x00018d00ff0f7b82 */ /* 0x000e240000000800 */
[----:B0-----:R-:W-:-:S05]  /*0b60*/  IADD3 R15, P1, R2, R15, RZ ;  /* 0x0000000f020f7210 */ /* 0x001fca0007f3e0ff */
[----:B------:R-:W-:-:S04]  /*0b70*/  IMAD.X R17, RZ, RZ, R3, P1 ;  /* 0x000000ffff117224 */ /* 0x000fc800008e0603 */
[----:B------:R-:W-:-:S04]  /*0b80*/  IMAD.WIDE.U32 R6, R17, R22, RZ ;  /* 0x0000001611067225 */ /* 0x000fc800078e00ff */
[----:B------:R-:W-:-:S04]  /*0b90*/  IMAD.WIDE.U32 R12, P1, R15, R23, R6 ;  /* 0x000000170f0c7225 */ /* 0x000fc80007820006 */
[----:B------:R-:W-:-:S04]  /*0ba0*/  IMAD.WIDE.U32 R6, R15, R22, RZ ;  /* 0x000000160f067225 */ /* 0x000fc800078e00ff */
[----:B------:R-:W-:Y:S01]  /*0bb0*/  IMAD.X R15, RZ, RZ, RZ, P1 ;  /* 0x000000ffff0f7224 */ /* 0x000fe200008e06ff */
[----:B------:R-:W-:Y:S01]  /*0bc0*/  IADD3 RZ, P1, R7, R12, RZ ;  /* 0x0000000c07ff7210 */ /* 0x000fe20007f3e0ff */
[----:B------:R-:W-:-:S04]  /*0bd0*/  IMAD.MOV.U32 R14, RZ, RZ, R13 ;  /* 0x000000ffff0e7224 */ /* 0x000fc800078e000d */
[----:B------:R-:W-:-:S08]  /*0be0*/  IMAD.WIDE.U32.X R6, R17, R23, R14, P1 ;  /* 0x0000001711067225 */ /* 0x000fd000008e040e */
.L_x_10:
[----:B------:R-:W0:Y:S01]  /*0bf0*/  LDC.64 R22, c[0x0][0x640] ;  /* 0x00019000ff167b82 */ /* 0x000e220000000a00 */
[--C-:B------:R-:W-:Y:S01]  /*0c00*/  SHF.R.U64 R26, R6, R10, R7.reuse ;  /* 0x0000000a061a7219 */ /* 0x100fe20000001207 */
[----:B------:R-:W-:Y:S01]  /*0c10*/  IMAD R20, R19, R20, R8 ;  /* 0x0000001413147224 */ /* 0x000fe200078e0208 */
[----:B------:R-:W-:Y:S01]  /*0c20*/  SHF.R.U32.HI R6, RZ, R10, R7 ;  /* 0x0000000aff067219 */ /* 0x000fe20000011607 */
[----:B------:R-:W-:Y:S01]  /*0c30*/  IMAD.MOV.U32 R19, RZ, RZ, 0x1 ;  /* 0x00000001ff137424 */ /* 0x000fe200078e00ff */
[----:B------:R-:W-:-:S03]  /*0c40*/  IADD3 R9, P1, RZ, -R26, RZ ;  /* 0x8000001aff097210 */ /* 0x000fc60007f3e0ff */
[----:B------:R-:W1:Y:S02]  /*0c50*/  LDC R12, c[0x0][0x618] ;  /* 0x00018600ff0c7b82 */ /* 0x000e640000000800 */
[----:B------:R-:W-:-:S04]  /*0c60*/  IMAD.X R7, RZ, RZ, ~R6, P1 ;  /* 0x000000ffff077224 */ /* 0x000fc800008e0e06 */
[-C--:B------:R-:W-:Y:S02]  /*0c70*/  IMAD R10, R7, R24.reuse, RZ ;  /* 0x00000018070a7224 */ /* 0x080fe400078e02ff */
[----:B------:R-:W2:Y:S01]  /*0c80*/  LDC R16, c[0x0][0x608] ;  /* 0x00018200ff107b82 */ /* 0x000ea20000000800 */
[----:B------:R-:W-:-:S04]  /*0c90*/  IMAD.WIDE.U32 R6, R9, R24, R2 ;  /* 0x0000001809067225 */ /* 0x000fc800078e0002 */
[----:B------:R-:W-:-:S03]  /*0ca0*/  IMAD R9, R9, R25, R10 ;  /* 0x0000001909097224 */ /* 0x000fc600078e020a */
[----:B------:R-:W3:Y:S01]  /*0cb0*/  LDC R18, c[0x0][0x658] ;  /* 0x00019600ff127b82 */ /* 0x000ee20000000800 */
[----:B------:R-:W-:Y:S01]  /*0cc0*/  IMAD.IADD R7, R7, 0x1, R9 ;  /* 0x0000000107077824 */ /* 0x000fe200078e0209 */
[----:B0-----:R-:W-:Y:S01]  /*0cd0*/  ISETP.NE.U32.AND P1, PT, R22, RZ, PT ;  /* 0x000000ff1600720c */ /* 0x001fe20003f25070 */
[----:B------:R-:W-:-:S03]  /*0ce0*/  IMAD.MOV.U32 R9, RZ, RZ, -0x1 ;  /* 0xffffffffff097424 */ /* 0x000fc600078e00ff */
[----:B------:R-:W-:Y:S02]  /*0cf0*/  ISETP.NE.AND.EX P1, PT, R23, RZ, PT, P1 ;  /* 0x000000ff1700720c */ /* 0x000fe40003f25310 */
[----:B------:R-:W0:Y:S01]  /*0d00*/  LDC R17, c[0x0][0x600] ;  /* 0x00018000ff117b82 */ /* 0x000e220000000800 */
[-CC-:B-1----:R-:W-:Y:S02]  /*0d10*/  SHF.R.U64 R14, R6, R12.reuse, R7.reuse ;  /* 0x0000000c060e7219 */ /* 0x182fe40000001207 */
[----:B------:R-:W-:-:S05]  /*0d20*/  SHF.R.U32.HI R7, RZ, R12, R7 ;  /* 0x0000000cff077219 */ /* 0x000fca0000011607 */
[----:B------:R-:W1:Y:S01]  /*0d30*/  LDC R21, c[0x0][0x648] ;  /* 0x00019200ff157b82 */ /* 0x000e620000000800 */
[-CC-:B--2---:R-:W-:Y:S02]  /*0d40*/  SHF.R.U64 R27, R14, R16.reuse, R7.reuse ;  /* 0x000000100e1b7219 */ /* 0x184fe40000001207 */
[----:B------:R-:W-:-:S05]  /*0d50*/  SHF.R.U32.HI R7, RZ, R16, R7 ;  /* 0x00000010ff077219 */ /* 0x000fca0000011607 */
[----:B------:R-:W2:Y:S01]  /*0d60*/  LDC R25, c[0x0][0x638] ;  /* 0x00018e00ff197b82 */ /* 0x000ea20000000800 */
[-C--:B---3--:R-:W-:Y:S02]  /*0d70*/  SHF.L.U32 R6, R9, R18.reuse, RZ ;  /* 0x0000001209067219 */ /* 0x088fe400000006ff */
[--C-:B------:R-:W-:Y:S02]  /*0d80*/  SHF.R.U64 R16, R27, R18, R7.reuse ;  /* 0x000000121b107219 */ /* 0x100fe40000001207 */
[----:B------:R-:W-:Y:S02]  /*0d90*/  LOP3.LUT R10, RZ, R6, RZ, 0x33, !PT ;  /* 0x00000006ff0a7212 */ /* 0x000fe400078e33ff */
[----:B------:R-:W-:Y:S01]  /*0da0*/  SHF.R.U32.HI R7, RZ, R18, R7 ;  /* 0x00000012ff077219 */ /* 0x000fe20000011607 */
[----:B------:R-:W3:Y:S01]  /*0db0*/  LDC R24, c[0x0][0x610] ;  /* 0x00018400ff187b82 */ /* 0x000ee20000000800 */
[----:B------:R-:W-:Y:S01]  /*0dc0*/  IMAD.MOV.U32 R6, RZ, RZ, R16 ;  /* 0x000000ffff067224 */ /* 0x000fe200078e0010 */
[----:B------:R-:W-:Y:S06]  /*0dd0*/  @!P1 BRA `(.L_x_11) ;  /* 0x0000000000289947 */ /* 0x000fec0003800000 */
[----:B------:R-:W4:Y:S02]  /*0de0*/  LDC R13, c[0x0][0x64c] ;  /* 0x00019300ff0d7b82 */ /* 0x000f240000000800 */
[----:B----4-:R-:W-:-:S05]  /*0df0*/  IADD3 R13, P1, R16, R13, RZ ;  /* 0x0000000d100d7210 */ /* 0x010fca0007f3e0ff */
        /* <DEDUP_REMOVED lines=8> */
.L_x_11:
[----:B-1----:R-:W-:Y:S01]  /*0e80*/  SHF.R.U64 R8, R6, R21, R7 ;  /* 0x0000001506087219 */ /* 0x002fe20000001207 */
[----:B0-----:R-:W-:Y:S01]  /*0e90*/  VIADD R9, R17, 0xffffffff ;  /* 0xffffffff11097836 */ /* 0x001fe20000000000 */
[----:B------:R-:W-:Y:S02]  /*0ea0*/  SHF.L.U32 R6, R19, R18, RZ ;  /* 0x0000001213067219 */ /* 0x000fe400000006ff */
[----:B------:R-:W-:Y:S01]  /*0eb0*/  LOP3.LUT R7, R27, R10, RZ, 0xc0, !PT ;  /* 0x0000000a1b077212 */ /* 0x000fe200078ec0ff */
[----:B------:R-:W-:Y:S01]  /*0ec0*/  IMAD.MOV R10, RZ, RZ, -R8 ;  /* 0x000000ffff0a7224 */ /* 0x000fe200078e0a08 */
[----:B------:R-:W-:Y:S02]  /*0ed0*/  SEL R11, R11, R20, !P3 ;  /* 0x000000140b0b7207 */ /* 0x000fe40005800000 */
[----:B------:R-:W-:Y:S01]  /*0ee0*/  LOP3.LUT R9, R14, R9, RZ, 0xc0, !PT ;  /* 0x000000090e097212 */ /* 0x000fe200078ec0ff */
[----:B------:R-:W-:Y:S02]  /*0ef0*/  IMAD R8, R6, R8, R7 ;  /* 0x0000000806087224 */ /* 0x000fe400078e0207 */
[----:B--2---:R-:W-:-:S02]  /*0f00*/  IMAD R6, R10, R25, R16 ;  /* 0x000000190a067224 */ /* 0x004fc400078e0210 */
[----:B---3--:R-:W-:Y:S02]  /*0f10*/  IMAD R11, R8, R24, R11 ;  /* 0x00000018080b7224 */ /* 0x008fe400078e020b */
[----:B------:R-:W-:Y:S02]  /*0f20*/  IMAD R6, R6, R17, R9 ;  /* 0x0000001106067224 */ /* 0x000fe400078e0209 */
[----:B------:R-:W-:-:S03]  /*0f30*/  IMAD.MOV.U32 R14, RZ, RZ, 0x1 ;  /* 0x00000001ff0e7424 */ /* 0x000fc600078e00ff */
[----:B------:R-:W-:Y:S02]  /*0f40*/  SEL R10, R6, R11, !P3 ;  /* 0x0000000b060a7207 */ /* 0x000fe40005800000 */
[----:B------:R-:W-:Y:S01]  /*0f50*/  SEL R7, R11, R6, !P3 ;  /* 0x000000060b077207 */ /* 0x000fe20005800000 */
[----:B------:R-:W-:-:S07]  /*0f60*/  IMAD.MOV.U32 R6, RZ, RZ, R26 ;  /* 0x000000ffff067224 */ /* 0x000fce00078e001a */
.L_x_9:
[----:B------:R-:W-:-:S08]  /*0f70*/  NOP ;  /* 0x0000000000007918 */ /* 0x000fd00000000000 */
[----:B------:R-:W0:Y:S02]  /*0f80*/  USETMAXREG.TRY_ALLOC.CTAPOOL UP0, 0xe8 ;  /* 0x000000e8000079c8 */ /* 0x000e240008000600 */
[----:B0-----:R-:W-:-:S13]  /*0f90*/  PLOP3.LUT P1, PT, PT, PT, UP0, 0x80, 0x0 ;  /* 0x000000000000781c */ /* 0x001fda0003f2f008 */
[----:B------:R-:W-:Y:S05]  /*0fa0*/  @!P1 BRA `(.L_x_9) ;  /* 0xfffffffc00f09947 */ /* 0x000fea000383ffff */
[----:B------:R-:W-:Y:S01]  /*0fb0*/  ULDC.64 UR4, c[0x0][0x598] ;  /* 0x0001660000047ab9 */ /* 0x000fe20000000a00 */
[----:B------:R-:W-:Y:S01]  /*0fc0*/  ULDC.64 UR16, c[0x0][0x208] ;  /* 0x0000820000107ab9 */ /* 0x000fe20000000a00 */
[----:B------:R-:W-:-:S04]  /*0fd0*/  ISETP.NE.U32.AND P1, PT, RZ, UR4, PT ;  /* 0x00000004ff007c0c */ /* 0x000fc8000bf25070 */
[----:B------:R-:W-:-:S13]  /*0fe0*/  ISETP.NE.AND.EX P1, PT, RZ, UR5, PT, P1 ;  /* 0x00000005ff007c0c */ /* 0x000fda000bf25310 */
[----:B------:R-:W-:Y:S05]  /*0ff0*/  @!P1 BRA `(.L_x_12) ;  /* 0x00000000001c9947 */ /* 0x000fea0003800000 */
[----:B------:R-:W0:Y:S02]  /*1000*/  LDC.64 R8, c[0x0][0x598] ;  /* 0x00016600ff087b82 */ /* 0x000e240000000a00 */
[----:B0-----:R-:W2:Y:S02]  /*1010*/  LDG.E.64 R8, desc[UR16][R8.64] ;  /* 0x0000001008087981 */ /* 0x001ea4000c1e1b00 */
[----:B--2---:R-:W-:-:S04]  /*1020*/  ISETP.NE.U32.AND P1, PT, R8, RZ, PT ;  /* 0x000000ff0800720c */ /* 0x004fc80003f25070 */
[----:B------:R-:W-:-:S13]  /*1030*/  ISETP.NE.AND.EX P1, PT, R9, RZ, PT, P1 ;  /* 0x000000ff0900720c */ /* 0x000fda0003f25310 */
[----:B------:R-:W-:Y:S05]  /*1040*/  @!P1 BRA `(.L_x_12) ;  /* 0x0000000000089947 */ /* 0x000fea0003800000 */
[----:B------:R0:W5:Y:S01]  /*1050*/  LD.E R8, desc[UR16][R8.64] ;  /* 0x0000001008087980 */ /* 0x000162000c101900 */
[----:B------:R-:W-:Y:S05]  /*1060*/  BRA `(.L_x_13) ;  /* 0x0000000000207947 */ /* 0x000fea0003800000 */
.L_x_12:
[----:B------:R-:W-:Y:S02]  /*1070*/  ULDC.64 UR4, c[0x0][0x588] ;  /* 0x0001620000047ab9 */ /* 0x000fe40000000a00 */
[----:B------:R-:W-:-:S04]  /*1080*/  ISETP.NE.U32.AND P1, PT, RZ, UR4, PT ;  /* 0x00000004ff007c0c */ /* 0x000fc8000bf25070 */
[----:B------:R-:W-:-:S13]  /*1090*/  ISETP.NE.AND.EX P1, PT, RZ, UR5, PT, P1 ;  /* 0x00000005ff007c0c */ /* 0x000fda000bf25310 */
[----:B------:R-:W-:Y:S05]  /*10a0*/  @!P1 BRA `(.L_x_14) ;  /* 0x00000000000c9947 */ /* 0x000fea0003800000 */
[----:B------:R-:W0:Y:S02]  /*10b0*/  LDC.64 R8, c[0x0][0x588] ;  /* 0x00016200ff087b82 */ /* 0x000e240000000a00 */
[----:B0-----:R1:W5:Y:S01]  /*10c0*/  LDG.E R8, desc[UR16][R8.64] ;  /* 0x0000001008087981 */ /* 0x001362000c1e1900 */
[----:B------:R-:W-:Y:S05]  /*10d0*/  BRA `(.L_x_13) ;  /* 0x0000000000047947 */ /* 0x000fea0003800000 */
.L_x_14:
[----:B------:R-:W2:Y:S02]  /*10e0*/  LDC R8, c[0x0][0x580] ;  /* 0x00016000ff087b82 */ /* 0x000ea40000000800 */
.L_x_13:
[----:B------:R-:W-:Y:S02]  /*10f0*/  ULDC.64 UR4, c[0x0][0x5a0] ;  /* 0x0001680000047ab9 */ /* 0x000fe40000000a00 */
[----:B------:R-:W-:-:S04]  /*1100*/  ISETP.NE.U32.AND P1, PT, RZ, UR4, PT ;  /* 0x00000004ff007c0c */ /* 0x000fc8000bf25070 */
[----:B------:R-:W-:-:S13]  /*1110*/  ISETP.NE.AND.EX P1, PT, RZ, UR5, PT, P1 ;  /* 0x00000005ff007c0c */ /* 0x000fda000bf25310 */
[----:B------:R-:W-:Y:S05]  /*1120*/  @!P1 BRA `(.L_x_15) ;  /* 0x00000000001c9947 */ /* 0x000fea0003800000 */
[----:B------:R-:W3:Y:S02]  /*1130*/  LDC.64 R12, c[0x0][0x5a0] ;  /* 0x00016800ff0c7b82 */ /* 0x000ee40000000a00 */
[----:B---3--:R-:W3:Y:S02]  /*1140*/  LDG.E.64 R12, desc[UR16][R12.64] ;  /* 0x000000100c0c7981 */ /* 0x008ee4000c1e1b00 */
[----:B---3--:R-:W-:-:S04]  /*1150*/  ISETP.NE.U32.AND P1, PT, R12, RZ, PT ;  /* 0x000000ff0c00720c */ /* 0x008fc80003f25070 */
[----:B------:R-:W-:-:S13]  /*1160*/  ISETP.NE.AND.EX P1, PT, R13, RZ, PT, P1 ;  /* 0x000000ff0d00720c */ /* 0x000fda0003f25310 */
[----:B------:R-:W-:Y:S05]  /*1170*/  @!P1 BRA `(.L_x_15) ;  /* 0x0000000000089947 */ /* 0x000fea0003800000 */
[----:B01----:R0:W5:Y:S01]  /*1180*/  LD.E R9, desc[UR16][R12.64] ;  /* 0x000000100c097980 */ /* 0x003162000c101900 */
[----:B------:R-:W-:Y:S05]  /*1190*/  BRA `(.L_x_16) ;  /* 0x0000000000207947 */ /* 0x000fea0003800000 */
.L_x_15:
[----:B------:R-:W-:Y:S02]  /*11a0*/  ULDC.64 UR4, c[0x0][0x590] ;  /* 0x0001640000047ab9 */ /* 0x000fe40000000a00 */
[----:B------:R-:W-:-:S04]  /*11b0*/  ISETP.NE.U32.AND P1, PT, RZ, UR4, PT ;  /* 0x00000004ff007c0c */ /* 0x000fc8000bf25070 */
[----:B------:R-:W-:-:S13]  /*11c0*/  ISETP.NE.AND.EX P1, PT, RZ, UR5, PT, P1 ;  /* 0x00000005ff007c0c */ /* 0x000fda000bf25310 */
[----:B------:R-:W-:Y:S05]  /*11d0*/  @!P1 BRA `(.L_x_17) ;  /* 0x00000000000c9947 */ /* 0x000fea0003800000 */
[----:B------:R-:W0:Y:S02]  /*11e0*/  LDC.64 R12, c[0x0][0x590] ;  /* 0x00016400ff0c7b82 */ /* 0x000e240000000a00 */
[----:B01----:R1:W5:Y:S01]  /*11f0*/  LDG.E R9, desc[UR16][R12.64] ;  /* 0x000000100c097981 */ /* 0x003362000c1e1900 */
[----:B------:R-:W-:Y:S05]  /*1200*/  BRA `(.L_x_16) ;  /* 0x0000000000047947 */ /* 0x000fea0003800000 */
.L_x_17:
[----:B01----:R-:W3:Y:S02]  /*1210*/  LDC R9, c[0x0][0x584] ;  /* 0x00016100ff097b82 */ /* 0x003ee40000000800 */
.L_x_16:
[----:B------:R-:W-:-:S13]  /*1220*/  LOP3.LUT P1, RZ, R14, 0xff, RZ, 0xc0, !PT ;  /* 0x000000ff0eff7812 */ /* 0x000fda000782c0ff */
[----:B------:R-:W-:Y:S05]  /*1230*/  @!P1 EXIT ;  /* 0x000000000000994d */ /* 0x000fea0003800000 */
[----:B------:R-:W-:Y:S01]  /*1240*/  ULDC UR4, c[0x0][0x28c] ;  /* 0x0000a30000047ab9 */ /* 0x000fe20000000800 */
[----:B------:R-:W-:Y:S01]  /*1250*/  LOP3.LUT R143, R4, 0x1, RZ, 0xfc, !PT ;  /* 0x00000001048f7812 */ /* 0x000fe200078efcff */
[----:B------:R-:W-:-:S04]  /*1260*/  UIADD3 UR4, UR4, 0x3f, URZ ;  /* 0x0000003f04047890 */ /* 0x000fc8000fffe03f */
[----:B------:R-:W-:-:S04]  /*1270*/  USHF.R.S32.HI UR5, URZ, 0x1f, UR4 ;  /* 0x0000001f3f057899 */ /* 0x000fc80008011404 */
[----:B------:R-:W-:-:S03]  /*1280*/  ULEA.HI UR5, UR5, UR4, URZ, 0x6 ;  /* 0x0000000405057291 */ /* 0x000fc6000f8f303f */
[----:B------:R-:W-:Y:S01]  /*1290*/  UMOV UR4, URZ ;  /* 0x0000003f00047c82 */ /* 0x000fe20008000000 */
[----:B------:R-:W-:-:S03]  /*12a0*/  USHF.R.S32.HI UR9, URZ, 0x6, UR5 ;  /* 0x000000063f097899 */ /* 0x000fc60008011405 */
[----:B------:R-:W-:-:S09]  /*12b0*/  UMOV UR5, URZ ;  /* 0x0000003f00057c82 */ /* 0x000fd20008000000 */
.L_x_172:
[----:B------:R-:W-:Y:S01]  /*12c0*/  LOP3.LUT R11, R0, 0x80, RZ, 0xc0, !PT ;  /* 0x00000080000b7812 */ /* 0x000fe200078ec0ff */
[----:B------:R-:W4:Y:S01]  /*12d0*/  S2UR UR13, SR_CgaCtaId ;  /* 0x00000000000d79c3 */ /* 0x000f220000008800 */
[----:B------:R-:W-:Y:S01]  /*12e0*/  UMOV UR12, 0x400 ;  /* 0x00000400000c7882 */ /* 0x000fe20000000000 */
[----:B------:R-:W-:Y:S01]  /*12f0*/  UMOV UR6, URZ ;  /* 0x0000003f00067c82 */ /* 0x000fe20008000000 */
[----:B------:R-:W-:Y:S01]  /*1300*/  SHF.R.U32.HI R11, RZ, 0x7, R11 ;  /* 0x00000007ff0b7819 */ /* 0x000fe2000001160b */
[----:B------:R-:W-:Y:S01]  /*1310*/  UMOV UR7, URZ ;  /* 0x0000003f00077c82 */ /* 0x000fe20008000000 */
[----:B------:R-:W-:Y:S01]  /*1320*/  UMOV UR18, UR5 ;  /* 0x0000000500127c82 */ /* 0x000fe20008000000 */
[----:B------:R-:W-:Y:S02]  /*1330*/  CS2R R16, SRZ ;  /* 0x0000000000107805 */ /* 0x000fe4000001ff00 */
[----:B------:R-:W-:Y:S01]  /*1340*/  CS2R R14, SRZ ;  /* 0x00000000000e7805 */ /* 0x000fe2000001ff00 */
[----:B01----:R-:W0:Y:S01]  /*1350*/  LDC R12, c[0x0][0x28c] ;  /* 0x0000a300ff0c7b82 */ /* 0x003e220000000800 */
[----:B------:R-:W1:Y:S01]  /*1360*/  SHFL.IDX PT, R11, R11, RZ, 0x1f ;  /* 0x00001fff0b0b7589 */ /* 0x000e6200000e0000 */
[----:B------:R-:W-:-:S02]  /*1370*/  CS2R R18, SRZ ;  /* 0x0000000000127805 */ /* 0x000fc4000001ff00 */
[----:B------:R-:W-:Y:S02]  /*1380*/  CS2R R20, SRZ ;  /* 0x0000000000147805 */ /* 0x000fe4000001ff00 */
[----:B------:R-:W-:Y:S02]  /*1390*/  CS2R R22, SRZ ;  /* 0x0000000000167805 */ /* 0x000fe4000001ff00 */
[----:B------:R-:W-:Y:S02]  /*13a0*/  CS2R R88, SRZ ;  /* 0x0000000000587805 */ /* 0x000fe4000001ff00 */
[----:B------:R-:W-:Y:S02]  /*13b0*/  CS2R R90, SRZ ;  /* 0x00000000005a7805 */ /* 0x000fe4000001ff00 */
[----:B------:R-:W-:Y:S02]  /*13c0*/  CS2R R92, SRZ ;  /* 0x00000000005c7805 */ /* 0x000fe4000001ff00 */
        /* <DEDUP_REMOVED lines=16> */
[----:B0-----:R-:W-:Y:S02]  /*14d0*/  ISETP.GE.AND P1, PT, R12, 0x1, PT ;  /* 0x000000010c00780c */ /* 0x001fe40003f26270 */
[----:B------:R-:W-:Y:S02]  /*14e0*/  CS2R R126, SRZ ;  /* 0x00000000007e7805 */ /* 0x000fe4000001ff00 */
[----:B-1----:R-:W-:-:S02]  /*14f0*/  R2UR UR8, R11 ;  /* 0x000000000b0872ca */ /* 0x002fc400000e0000 */
[----:B------:R-:W-:Y:S02]  /*1500*/  CS2R R128, SRZ ;  /* 0x0000000000807805 */ /* 0x000fe4000001ff00 */
[----:B------:R-:W-:Y:S02]  /*1510*/  CS2R R130, SRZ ;  /* 0x0000000000827805 */ /* 0x000fe4000001ff00 */
[----:B------:R-:W-:Y:S02]  /*1520*/  CS2R R132, SRZ ;  /* 0x0000000000847805 */ /* 0x000fe4000001ff00 */
[----:B------:R-:W-:Y:S02]  /*1530*/  CS2R R134, SRZ ;  /* 0x0000000000867805 */ /* 0x000fe4000001ff00 */
[----:B------:R-:W-:Y:S02]  /*1540*/  CS2R R136, SRZ ;  /* 0x0000000000887805 */ /* 0x000fe4000001ff00 */
[----:B------:R-:W-:-:S02]  /*1550*/  CS2R R138, SRZ ;  /* 0x00000000008a7805 */ /* 0x000fc4000001ff00 */
[----:B------:R-:W-:Y:S01]  /*1560*/  CS2R R140, SRZ ;  /* 0x00000000008c7805 */ /* 0x000fe2000001ff00 */
[----:B------:R-:W-:Y:S01]  /*1570*/  IMAD.U32 R144, RZ, RZ, UR4 ;  /* 0x00000004ff907e24 */ /* 0x000fe2000f8e00ff */
[----:B--23--:R-:W-:Y:S02]  /*1580*/  CS2R R24, SRZ ;  /* 0x0000000000187805 */ /* 0x00cfe4000001ff00 */
[----:B------:R-:W-:Y:S02]  /*1590*/  CS2R R26, SRZ ;  /* 0x00000000001a7805 */ /* 0x000fe4000001ff00 */
[----:B------:R-:W-:Y:S02]  /*15a0*/  CS2R R28, SRZ ;  /* 0x00000000001c7805 */ /* 0x000fe4000001ff00 */
[----:B------:R-:W-:Y:S01]  /*15b0*/  CS2R R30, SRZ ;  /* 0x00000000001e7805 */ /* 0x000fe2000001ff00 */
[----:B------:R-:W-:Y:S01]  /*15c0*/  ULEA.HI UR10, UR8, UR8, URZ, 0x1 ;  /* 0x00000008080a7291 */ /* 0x000fe2000f8f083f */
[----:B------:R-:W-:-:S02]  /*15d0*/  CS2R R32, SRZ ;  /* 0x0000000000207805 */ /* 0x000fc4000001ff00 */
[----:B------:R-:W-:Y:S02]  /*15e0*/  CS2R R34, SRZ ;  /* 0x0000000000227805 */ /* 0x000fe4000001ff00 */
[----:B------:R-:W-:Y:S01]  /*15f0*/  CS2R R36, SRZ ;  /* 0x0000000000247805 */ /* 0x000fe2000001ff00 */
[----:B------:R-:W-:Y:S01]  /*1600*/  ULOP3.LUT UR11, UR10, 0xffffe, URZ, 0xc0, !UPT ;  /* 0x000ffffe0a0b7892 */ /* 0x000fe2000f8ec03f */
[----:B------:R-:W-:Y:S01]  /*1610*/  CS2R R38, SRZ ;  /* 0x0000000000267805 */ /* 0x000fe2000001ff00 */
[----:B----4-:R-:W-:Y:S01]  /*1620*/  ULEA UR10, UR13, UR12, 0x18 ;  /* 0x0000000c0d0a7291 */ /* 0x010fe2000f8ec03f */
[----:B------:R-:W-:Y:S01]  /*1630*/  CS2R R40, SRZ ;  /* 0x0000000000287805 */ /* 0x000fe2000001ff00 */
[----:B------:R-:W-:Y:S01]  /*1640*/  UIADD3 UR11, UR8, -UR11, URZ ;  /* 0x8000000b080b7290 */ /* 0x000fe2000fffe03f */
[----:B------:R-:W-:Y:S02]  /*1650*/  CS2R R42, SRZ ;  /* 0x00000000002a7805 */ /* 0x000fe4000001ff00 */
[----:B------:R-:W-:Y:S01]  /*1660*/  CS2R R44, SRZ ;  /* 0x00000000002c7805 */ /* 0x000fe2000001ff00 */
[----:B------:R-:W-:Y:S01]  /*1670*/  UMOV UR8, URZ ;  /* 0x0000003f00087c82 */ /* 0x000fe20008000000 */
[----:B------:R-:W-:Y:S01]  /*1680*/  ULEA UR11, UR11, UR10, 0xc ;  /* 0x0000000a0b0b7291 */ /* 0x000fe2000f8e603f */
[----:B------:R-:W-:-:S02]  /*1690*/  CS2R R46, SRZ ;  /* 0x00000000002e7805 */ /* 0x000fc4000001ff00 */
[----:B------:R-:W-:Y:S02]  /*16a0*/  CS2R R48, SRZ ;  /* 0x0000000000307805 */ /* 0x000fe4000001ff00 */
[----:B------:R-:W-:Y:S01]  /*16b0*/  CS2R R50, SRZ ;  /* 0x0000000000327805 */ /* 0x000fe2000001ff00 */
[----:B------:R-:W-:Y:S01]  /*16c0*/  UIADD3 UR11, UR11, 0x200, URZ ;  /* 0x000002000b0b7890 */ /* 0x000fe2000fffe03f */
[----:B------:R-:W-:Y:S02]  /*16d0*/  CS2R R52, SRZ ;  /* 0x0000000000347805 */ /* 0x000fe4000001ff00 */
[----:B------:R-:W-:Y:S02]  /*16e0*/  CS2R R54, SRZ ;  /* 0x0000000000367805 */ /* 0x000fe4000001ff00 */
[----:B------:R-:W-:Y:S01]  /*16f0*/  CS2R R56, SRZ ;  /* 0x0000000000387805 */ /* 0x000fe2000001ff00 */
[----:B------:R-:W-:Y:S01]  /*1700*/  USHF.R.U32.HI UR11, URZ, 0x4, UR11 ;  /* 0x000000043f0b7899 */ /* 0x000fe2000801160b */
[----:B------:R-:W-:-:S02]  /*1710*/  CS2R R58, SRZ ;  /* 0x00000000003a7805 */ /* 0x000fc4000001ff00 */
[----:B------:R-:W-:Y:S02]  /*1720*/  CS2R R60, SRZ ;  /* 0x00000000003c7805 */ /* 0x000fe4000001ff00 */
[----:B------:R-:W-:Y:S01]  /*1730*/  CS2R R62, SRZ ;  /* 0x00000000003e7805 */ /* 0x000fe2000001ff00 */
[----:B------:R-:W-:Y:S01]  /*1740*/  ULOP3.LUT UR11, UR11, 0x3fff, URZ, 0xc0, !UPT ;  /* 0x00003fff0b0b7892 */ /* 0x000fe2000f8ec03f */
        /* <DEDUP_REMOVED lines=11> */
[----:B------:R-:W-:Y:S01]  /*1800*/  CS2R R86, SRZ ;  /* 0x0000000000567805 */ /* 0x000fe2000001ff00 */
[----:B------:R-:W-:Y:S06]  /*1810*/  @!P1 BRA `(.L_x_18) ;  /* 0x00000008002c9947 */ /* 0x000fec0003800000 */
[----:B------:R-:W-:-:S13]  /*1820*/  ISETP.NE.AND P2, PT, R143, 0x3, PT ;  /* 0x000000038f00780c */ /* 0x000fda0003f45270 */
[----:B------:R-:W-:Y:S05]  /*1830*/  @!P2 BRA `(.L_x_19) ;  /* 0x000000000004a947 */ /* 0x000fea0003800000 */
[----:B------:R-:W-:Y:S01]  /*1840*/  BPT.TRAP 0x1 ;  /* 0x000000040000795c */ /* 0x000fe20000300000 */
.L_x_19:
[----:B------:R-:W-:Y:S01]  /*1850*/  ULEA UR6, UR5, UR10, 0x3 ;  /* 0x0000000a05067291 */ /* 0x000fe2000f8e183f */
[----:B------:R-:W-:-:S05]  /*1860*/  IMAD.U32 R11, RZ, RZ, UR4 ;  /* 0x00000004ff0b7e24 */ /* 0x000fca000f8e00ff */
[----:B------:R-:W-:-:S04]  /*1870*/  SHF.L.U32 R11, R11, 0x1f, RZ ;  /* 0x0000001f0b0b7819 */ /* 0x000fc800000006ff */
[----:B------:R0:W1:Y:S01]  /*1880*/  SYNCS.PHASECHK.TRANS64.TRYWAIT P1, [UR6], R11 ;  /* 0x0000000bff0075a7 */ /* 0x0000620008020146 */
[----:B------:R-:W-:Y:S05]  /*1890*/  @!P2 BRA `(.L_x_20) ;  /* 0x000000000004a947 */ /* 0x000fea0003800000 */
[----:B------:R-:W-:Y:S01]  /*18a0*/  BPT.TRAP 0x1 ;  /* 0x000000040000795c */ /* 0x000fe20000300000 */
.L_x_20:
[----:B-1----:R-:W-:Y:S05]  /*18b0*/  @P1 BRA `(.L_x_21) ;  /* 0x0000000000081947 */ /* 0x002fea0003800000 */
[----:B------:R-:W1:Y:S02]  /*18c0*/  SYNCS.PHASECHK.TRANS64.TRYWAIT P1, [UR6], R11 ;  /* 0x0000000bff0075a7 */ /* 0x000e640008020146 */
[----:B-1----:R-:W-:Y:S05]  /*18d0*/  @!P1 BRA `(.L_x_22) ;  /* 0x0000008000509947 */ /* 0x002fea0003800000 */
.L_x_21:
[----:B------:R-:W-:Y:S01]  /*18e0*/  UIADD3 UR6, UR10, 0x1c200, URZ ;  /* 0x0001c2000a067890 */ /* 0x000fe2000fffe03f */
[----:B------:R-:W-:Y:S01]  /*18f0*/  WARPGROUP.ARRIVE ;  /* 0x00000000000079c5 */ /* 0x000fe20000000000 */
[----:B------:R-:W-:Y:S01]  /*1900*/  ULOP3.LUT UR12, UR11, 0x10000, URZ, 0xfc, !UPT ;  /* 0x000100000b0c7892 */ /* 0x000fe2000f8efc3f */
[----:B------:R-:W-:Y:S01]  /*1910*/  CS2R R16, SRZ ;  /* 0x0000000000107805 */ /* 0x000fe2000001ff00 */
[----:B------:R-:W-:Y:S01]  /*1920*/  USHF.R.U32.HI UR6, URZ, 0x4, UR6 ;  /* 0x000000043f067899 */ /* 0x000fe20008011606 */
[----:B------:R-:W-:Y:S01]  /*1930*/  CS2R R14, SRZ ;  /* 0x00000000000e7805 */ /* 0x000fe2000001ff00 */
[----:B------:R-:W-:Y:S01]  /*1940*/  ULEA UR12, UR5, UR12, 0x9 ;  /* 0x0000000c050c7291 */ /* 0x000fe2000f8e483f */
[----:B------:R-:W-:Y:S01]  /*1950*/  CS2R R18, SRZ ;  /* 0x0000000000127805 */ /* 0x000fe2000001ff00 */
[----:B------:R-:W-:Y:S01]  /*1960*/  ULOP3.LUT UR6, UR6, 0x3fff, URZ, 0xc0, !UPT ;  /* 0x00003fff06067892 */ /* 0x000fe2000f8ec03f */
[----:B------:R-:W-:Y:S01]  /*1970*/  CS2R R20, SRZ ;  /* 0x0000000000147805 */ /* 0x000fe2000001ff00 */
[----:B------:R-:W-:Y:S01]  /*1980*/  UMOV UR13, 0x80000020 ;  /* 0x80000020000d7882 */ /* 0x000fe20000000000 */
[----:B------:R-:W-:Y:S01]  /*1990*/  UMOV UR15, 0x80000020 ;  /* 0x80000020000f7882 */ /* 0x000fe20000000000 */
[----:B------:R-:W-:Y:S01]  /*19a0*/  ULOP3.LUT UR6, UR6, 0x10000, URZ, 0xfc, !UPT ;  /* 0x0001000006067892 */ /* 0x000fe2000f8efc3f */
[----:B------:R-:W-:Y:S01]  /*19b0*/  CS2R R22, SRZ ;  /* 0x0000000000167805 */ /* 0x000fe2000001ff00 */
[----:B------:R-:W-:Y:S01]  /*19c0*/  ULDC UR7, c[0x0][0x50c] ;  /* 0x0001430000077ab9 */ /* 0x000fe20000000800 */
[----:B------:R-:W-:Y:S01]  /*19d0*/  CS2R R88, SRZ ;  /* 0x0000000000587805 */ /* 0x000fe2000001ff00 */
[----:B------:R-:W-:Y:S01]  /*19e0*/  ULEA UR14, UR5, UR6, 0x9 ;  /* 0x00000006050e7291 */ /* 0x000fe2000f8e483f */
[----:B------:R-:W-:Y:S01]  /*19f0*/  CS2R R90, SRZ ;  /* 0x00000000005a7805 */ /* 0x000fe2000001ff00 */
[----:B------:R-:W-:Y:S01]  /*1a00*/  UISETP.NE.AND UP0, UPT, UR7, 0x2, UPT ;  /* 0x000000020700788c */ /* 0x000fe2000bf05270 */
[----:B------:R-:W-:Y:S01]  /*1a10*/  CS2R R92, SRZ ;  /* 0x00000000005c7805 */ /* 0x000fe2000001ff00 */
[----:B------:R-:W-:Y:S01]  /*1a20*/  UMOV UR6, 0x2 ;  /* 0x0000000200067882 */ /* 0x000fe20000000000 */
[----:B------:R-:W-:Y:S01]  /*1a30*/  CS2R R94, SRZ ;  /* 0x00000000005e7805 */ /* 0x000fe2000001ff00 */
[----:B------:R-:W-:Y:S01]  /*1a40*/  USEL UR7, URZ, 0x1, UP0 ;  /* 0x000000013f077887 */ /* 0x000fe20008000000 */
[----:B------:R-:W-:-:S02]  /*1a50*/  CS2R R96, SRZ ;  /* 0x0000000000607805 */ /* 0x000fc4000001ff00 */
[----:B------:R-:W-:Y:S01]  /*1a60*/  CS2R R98, SRZ ;  /* 0x0000000000627805 */ /* 0x000fe2000001ff00 */
[----:B------:R-:W-:Y:S01]  /*1a70*/  QGMMA.64x128x32.F32.E5M2.E5M2 R24, gdesc[UR12], RZ, !UPT ;  /* 0x01e000000c1879f3 */ /* 0x000fe2000c7038ff */
[----:B------:R-:W-:Y:S01]  /*1a80*/  UIADD3 UR12, UR12, 0x2, URZ ;  /* 0x000000020c0c7890 */ /* 0x000fe2000fffe03f */
[----:B------:R-:W-:Y:S02]  /*1a90*/  CS2R R100, SRZ ;  /* 0x0000000000647805 */ /* 0x000fe4000001ff00 */
[----:B------:R-:W-:Y:S01]  /*1aa0*/  ISETP.NE.AND P1, PT, RZ, UR7, PT ;  /* 0x00000007ff007c0c */ /* 0x000fe2000bf25270 */
[----:B------:R-:W-:Y:S01]  /*1ab0*/  UIADD3 UR14, UR14, 0x2, URZ ;  /* 0x000000020e0e7890 */ /* 0x000fe2000fffe03f */
[----:B------:R-:W-:Y:S01]  /*1ac0*/  CS2R R102, SRZ ;  /* 0x0000000000667805 */ /* 0x000fe2000001ff00 */
[----:B------:R-:W-:Y:S01]  /*1ad0*/  UMOV UR13, 0x80000020 ;  /* 0x80000020000d7882 */ /* 0x000fe20000000000 */
[----:B------:R-:W-:Y:S01]  /*1ae0*/  UMOV UR15, 0x80000020 ;  /* 0x80000020000f7882 */ /* 0x000fe20000000000 */
        /* <DEDUP_REMOVED lines=18> */
[----:B------:R-:W-:Y:S01]  /*1c10*/  CS2R R140, SRZ ;  /* 0x00000000008c7805 */ /* 0x000fe2000001ff00 */
[----:B------:R-:W-:Y:S01]  /*1c20*/  QGMMA.64x128x32.F32.E5M2.E5M2 R24, gdesc[UR12], R24, gsb0 ;  /* 0x01e000000c1879f3 */ /* 0x000fe20008003818 */
[----:B------:R-:W-:Y:S05]  /*1c30*/  @!P1 BRA `(.L_x_23) ;  /* 0x0000000400089947 */ /* 0x000fea0003800000 */
[----:B------:R-:W-:Y:S02]  /*1c40*/  WARPGROUP.DEPBAR.LE gsb0, 0x0 ;  /* 0x00008000000079c5 */ /* 0x000fe40000010000 */
[----:B------:R-:W-:-:S01]  /*1c50*/  FADD R141, RZ, R24 ;  /* 0x00000018ff8d7221 */ /* 0x000fc20000000000 */
[----:B------:R-:W-:Y:S01]  /*1c60*/  FADD R140, RZ, R25 ;  /* 0x00000019ff8c7221 */ /* 0x000fe20000000000 */
        /* <DEDUP_REMOVED lines=62> */
[----:B------:R-:W-:-:S06]  /*2050*/  UMOV UR6, URZ ;  /* 0x0000003f00067c82 */ /* 0x000fcc0008000000 */
.L_x_23:
[----:B------:R-:W-:-:S04]  /*2060*/  UIADD3 UR18, UR5, 0x1, URZ ;  /* 0x0000000105127890 */ /* 0x000fc8000fffe03f */
[----:B------:R-:W-:-:S04]  /*2070*/  UISETP.NE.AND UP0, UPT, UR18, 0xe, UPT ;  /* 0x0000000e1200788c */ /* 0x000fc8000bf05270 */
[----:B------:R-:W-:Y:S02]  /*2080*/  USEL UR8, URZ, 0x1, UP0 ;  /* 0x000000013f087887 */ /* 0x000fe40008000000 */
[----:B------:R-:W-:Y:S02]  /*2090*/  USEL UR18, UR18, URZ, UP0 ;  /* 0x0000003f12127287 */ /* 0x000fe40008000000 */
[----:B------:R-:W-:-:S06]  /*20a0*/  ULOP3.LUT UR8, UR4, UR8, URZ, 0x3c, !UPT ;  /* 0x0000000804087292 */ /* 0x000fcc000f8e3c3f */
[----:B------:R-:W-:Y:S01]  /*20b0*/  IMAD.U32 R144, RZ, RZ, UR8 ;  /* 0x00000008ff907e24 */ /* 0x000fe2000f8e00ff */
[----:B------:R-:W-:-:S06]  /*20c0*/  UMOV UR8, 0x1 ;  /* 0x0000000100087882 */ /* 0x000fcc0000000000 */
.L_x_18:
[----:B------:R-:W-:-:S04]  /*20d0*/  UISETP.LT.AND UP0, UPT, UR9, 0x1, UPT ;  /* 0x000000010900788c */ /* 0x000fc8000bf01270 */
[----:B------:R-:W-:-:S04]  /*20e0*/  USEL UR12, UR9, 0x1, UP0 ;  /* 0x00000001090c7887 */ /* 0x000fc80008000000 */
[----:B------:R-:W-:-:S04]  /*20f0*/  UIADD3 UR12, UR9, -UR12, URZ ;  /* 0x8000000c090c7290 */ /* 0x000fc8000fffe03f */
[----:B------:R-:W-:-:S06]  /*2100*/  UISETP.GE.AND UP0, UPT, UR12, 0x1, UPT ;  /* 0x000000010c00788c */ /* 0x000fcc000bf06270 */
[----:B------:R-:W-:-:S13]  /*2110*/  PLOP3.LUT P1, PT, PT, PT, UP0, 0x80, 0x0 ;  /* 0x000000000000781c */ /* 0x000fda0003f2f008 */
[----:B------:R-:W-:Y:S05]  /*2120*/  @!P1 BRA `(.L_x_24) ;  /* 0x0000000800049947 */ /* 0x000fea0003800000 */
[----:B01----:R-:W-:Y:S01]  /*2130*/  IMAD.U32 R11, RZ, RZ, UR12 ;  /* 0x0000000cff0b7e24 */ /* 0x003fe2000f8e00ff */
[----:B------:R-:W-:Y:S01]  /*2140*/  ULDC UR19, c[0x0][0x50c] ;  /* 0x0001430000137ab9 */ /* 0x000fe20000000800 */
[----:B------:R-:W-:-:S07]  /*2150*/  IMAD.U32 R12, RZ, RZ, UR5 ;  /* 0x00000005ff0c7e24 */ /* 0x000fce000f8e00ff */
.L_x_32:
[----:B------:R-:W-:-:S13]  /*2160*/  ISETP.NE.AND P2, PT, R143, 0x3, PT ;  /* 0x000000038f00780c */ /* 0x000fda0003f45270 */
[----:B0-----:R-:W-:Y:S05]  /*2170*/  @!P2 BRA `(.L_x_25) ;  /* 0x000000000004a947 */ /* 0x001fea0003800000 */
[----:B------:R-:W-:Y:S01]  /*2180*/  BPT.TRAP 0x1 ;  /* 0x000000040000795c */ /* 0x000fe20000300000 */
.L_x_25:
[----:B------:R-:W0:Y:S01]  /*2190*/  S2UR UR12, SR_CgaCtaId ;  /* 0x00000000000c79c3 */ /* 0x000e220000008800 */
[----:B------:R-:W-:Y:S01]  /*21a0*/  UMOV UR10, 0x400 ;  /* 0x00000400000a7882 */ /* 0x000fe20000000000 */
[----:B------:R-:W-:Y:S01]  /*21b0*/  SHF.L.U32 R13, R144, 0x1f, RZ ;  /* 0x0000001f900d7819 */ /* 0x000fe200000006ff */
[----:B0-----:R-:W-:-:S04]  /*21c0*/  ULEA UR10, UR12, UR10, 0x18 ;  /* 0x0000000a0c0a7291 */ /* 0x001fc8000f8ec03f */
[----:B------:R-:W-:-:S09]  /*21d0*/  ULEA UR12, UR18, UR10, 0x3 ;  /* 0x0000000a120c7291 */ /* 0x000fd2000f8e183f */
[----:B------:R0:W1:Y:S01]  /*21e0*/  SYNCS.PHASECHK.TRANS64.TRYWAIT P1, [UR12], R13 ;  /* 0x0000000dff0075a7 */ /* 0x000062000802014c */
[----:B------:R-:W-:Y:S05]  /*21f0*/  @!P2 BRA `(.L_x_26) ;  /* 0x000000000004a947 */ /* 0x000fea0003800000 */
[----:B------:R-:W-:Y:S01]  /*2200*/  BPT.TRAP 0x1 ;  /* 0x000000040000795c */ /* 0x000fe20000300000 */
.L_x_26:
[----:B-1----:R-:W-:Y:S05]  /*2210*/  @P1 BRA `(.L_x_27) ;  /* 0x0000000000081947 */ /* 0x002fea0003800000 */
[----:B------:R-:W1:Y:S02]  /*2220*/  SYNCS.PHASECHK.TRANS64.TRYWAIT P1, [UR12], R13 ;  /* 0x0000000dff0075a7 */ /* 0x000e64000802014c */
[----:B-1----:R-:W-:Y:S05]  /*2230*/  @!P1 BRA `(.L_x_28) ;  /* 0x0000007800109947 */ /* 0x002fea0003800000 */
.L_x_27:
[----:B------:R-:W-:Y:S01]  /*2240*/  UIADD3 UR12, UR10, 0x1c200, URZ ;  /* 0x0001c2000a0c7890 */ /* 0x000fe2000fffe03f */
[----:B------:R-:W-:Y:S01]  /*2250*/  WARPGROUP.ARRIVE ;  /* 0x00000000000079c5 */ /* 0x000fe20000000000 */
[----:B------:R-:W-:Y:S02]  /*2260*/  UISETP.NE.AND UP0, UPT, UR7, URZ, UPT ;  /* 0x0000003f0700728c */ /* 0x000fe4000bf05270 */
[----:B------:R-:W-:Y:S02]  /*2270*/  USHF.R.U32.HI UR12, URZ, 0x4, UR12 ;  /* 0x000000043f0c7899 */ /* 0x000fe4000801160c */
[----:B------:R-:W-:Y:S02]  /*2280*/  USEL UR8, UR8, URZ, !UP0 ;  /* 0x0000003f08087287 */ /* 0x000fe4000c000000 */
[----:B------:R-:W-:Y:S02]  /*2290*/  ULOP3.LUT UR7, UR12, 0x3fff, URZ, 0xc0, !UPT ;  /* 0x00003fff0c077892 */ /* 0x000fe4000f8ec03f */
[----:B------:R-:W-:-:S02]  /*22a0*/  ULOP3.LUT UR12, UR11, 0x10000, URZ, 0xfc, !UPT ;  /* 0x000100000b0c7892 */ /* 0x000fc4000f8efc3f */
[----:B------:R-:W-:Y:S02]  /*22b0*/  ULOP3.LUT UR7, UR7, 0x10000, URZ, 0xfc, !UPT ;  /* 0x0001000007077892 */ /* 0x000fe4000f8efc3f */
[----:B------:R-:W-:Y:S02]  /*22c0*/  UISETP.NE.U32.AND UP0, UPT, UR8, URZ, UPT ;  /* 0x0000003f0800728c */ /* 0x000fe4000bf05070 */
[----:B------:R-:W-:Y:S02]  /*22d0*/  ULEA UR12, UR18, UR12, 0x9 ;  /* 0x0000000c120c7291 */ /* 0x000fe4000f8e483f */
[----:B------:R-:W-:Y:S01]  /*22e0*/  ULEA UR14, UR18, UR7, 0x9 ;  /* 0x00000007120e7291 */ /* 0x000fe2000f8e483f */
[----:B------:R-:W-:Y:S01]  /*22f0*/  UMOV UR13, 0x80000020 ;  /* 0x80000020000d7882 */ /* 0x000fe20000000000 */
[----:B------:R-:W-:Y:S01]  /*2300*/  UMOV UR15, 0x80000020 ;  /* 0x80000020000f7882 */ /* 0x000fe20000000000 */
[----:B------:R-:W-:-:S06]  /*2310*/  UIADD3 UR6, UR6, 0x2, URZ ;  /* 0x0000000206067890 */ /* 0x000fcc000fffe03f */
[----:B------:R-:W-:Y:S01]  /*2320*/  QGMMA.64x128x32.F32.E5M2.E5M2 R24, gdesc[UR12], R24, UP0 ;  /* 0x01e000000c1879f3 */ /* 0x000fe2000bf03818 */
[----:B------:R-:W-:Y:S02]  /*2330*/  UIADD3 UR12, UR12, 0x2, URZ ;  /* 0x000000020c0c7890 */ /* 0x000fe4000fffe03f */
[----:B------:R-:W-:Y:S01]  /*2340*/  UIADD3 UR14, UR14, 0x2, URZ ;  /* 0x000000020e0e7890 */ /* 0x000fe2000fffe03f */
[----:B------:R-:W-:Y:S01]  /*2350*/  UMOV UR13, 0x80000020 ;  /* 0x80000020000d7882 */ /* 0x000fe20000000000 */
[----:B------:R-:W-:Y:S01]  /*2360*/  UMOV UR15, 0x80000020 ;  /* 0x80000020000f7882 */ /* 0x000fe20000000000 */
[----:B------:R-:W-:-:S04]  /*2370*/  UISETP.NE.AND UP0, UPT, UR6, UR19, UPT ;  /* 0x000000130600728c */ /* 0x000fc8000bf05270 */
[----:B------:R-:W-:-:S06]  /*2380*/  USEL UR7, URZ, 0x1, UP0 ;  /* 0x000000013f077887 */ /* 0x000fcc0008000000 */
[----:B------:R-:W-:Y:S01]  /*2390*/  ISETP.NE.AND P1, PT, RZ, UR7, PT ;  /* 0x00000007ff007c0c */ /* 0x000fe2000bf25270 */
[----:B------:R-:W-:Y:S03]  /*23a0*/  QGMMA.64x128x32.F32.E5M2.E5M2 R24, gdesc[UR12], R24, gsb0 ;  /* 0x01e000000c1879f3 */ /* 0x000fe60008003818 */
[----:B------:R-:W-:-:S09]  /*23b0*/  WARPGROUP.DEPBAR.LE gsb0, 0x1 ;  /* 0x00008000000079c5 */ /* 0x000fd20000010100 */
[----:B------:R-:W-:Y:S05]  /*23c0*/  @!P1 BRA `(.L_x_29) ;  /* 0x0000000400089947 */ /* 0x000fea0003800000 */
[----:B------:R-:W-:Y:S02]  /*23d0*/  WARPGROUP.DEPBAR.LE gsb0, 0x0 ;  /* 0x00008000000079c5 */ /* 0x000fe40000010000 */
[----:B------:R-:W-:-:S01]  /*23e0*/  FADD R141, R24, R141 ;  /* 0x0000008d188d7221 */ /* 0x000fc20000000000 */
[----:B------:R-:W-:Y:S01]  /*23f0*/  FADD R140, R25, R140 ;  /* 0x0000008c198c7221 */ /* 0x000fe20000000000 */
        /* <DEDUP_REMOVED lines=62> */
[----:B------:R-:W-:-:S06]  /*27e0*/  UMOV UR6, URZ ;  /* 0x0000003f00067c82 */ /* 0x000fcc0008000000 */
.L_x_29:
[----:B------:R-:W-:Y:S05]  /*27f0*/  @!P2 BRA `(.L_x_30) ;  /* 0x000000000004a947 */ /* 0x000fea0003800000 */
[----:B------:R-:W-:Y:S01]  /*2800*/  BPT.TRAP 0x1 ;  /* 0x000000040000795c */ /* 0x000fe20000300000 */
.L_x_30:
[----:B01----:R-:W-:Y:S02]  /*2810*/  @P0 LEA R13, R12, UR10, 0x3 ;  /* 0x0000000a0c0d0c11 */ /* 0x003fe4000f8e18ff */
[----:B------:R-:W-:-:S03]  /*2820*/  ISETP.GT.U32.AND P1, PT, R4, 0x1, PT ;  /* 0x000000010400780c */ /* 0x000fc60003f24070 */
[----:B------:R-:W-:-:S05]  /*2830*/  @P0 VIADD R142, R13, 0x70 ;  /* 0x000000700d8e0836 */ /* 0x000fca0000000000 */
[----:B------:R-:W-:-:S04]  /*2840*/  @P0 PRMT R142, R5, 0x654, R142 ;  /* 0x00000654058e0816 */ /* 0x000fc8000000008e */
[----:B------:R0:W-:Y:S01]  /*2850*/  @P0 SYNCS.ARRIVE.TRANS64.RED.A1T0 RZ, [R142+URZ], RZ ;  /* 0x000000ff8eff09a7 */ /* 0x0001e2000810043f */
[----:B------:R-:W-:Y:S05]  /*2860*/  @P1 BRA `(.L_x_31) ;  /* 0x0000000000041947 */ /* 0x000fea0003800000 */
[----:B------:R-:W-:Y:S01]  /*2870*/  BPT.TRAP 0x1 ;  /* 0x000000040000795c */ /* 0x000fe20000300000 */
.L_x_31:
[----:B------:R-:W-:Y:S01]  /*2880*/  UIADD3 UR18, UR18, 0x1, URZ ;  /* 0x0000000112127890 */ /* 0x000fe2000fffe03f */
[C---:B------:R-:W-:Y:S01]  /*2890*/  ISETP.GT.AND P2, PT, R11.reuse, 0x1, PT ;  /* 0x000000010b00780c */ /* 0x040fe20003f44270 */
[----:B------:R-:W-:Y:S02]  /*28a0*/  VIADD R12, R12, 0x1 ;  /* 0x000000010c0c7836 */ /* 0x000fe40000000000 */
[----:B------:R-:W-:Y:S01]  /*28b0*/  UISETP.NE.AND UP0, UPT, UR18, 0xe, UPT ;  /* 0x0000000e1200788c */ /* 0x000fe2000bf05270 */
[----:B------:R-:W-:Y:S02]  /*28c0*/  VIADD R11, R11, 0xffffffff ;  /* 0xffffffff0b0b7836 */ /* 0x000fe40000000000 */
[C---:B------:R-:W-:Y:S01]  /*28d0*/  ISETP.NE.AND P1, PT, R12.reuse, 0xe, PT ;  /* 0x0000000e0c00780c */ /* 0x040fe20003f25270 */
[----:B------:R-:W-:Y:S02]  /*28e0*/  USEL UR8, URZ, 0x1, UP0 ;  /* 0x000000013f087887 */ /* 0x000fe40008000000 */
[----:B------:R-:W-:Y:S01]  /*28f0*/  USEL UR18, UR18, URZ, UP0 ;  /* 0x0000003f12127287 */ /* 0x000fe20008000000 */
[----:B------:R-:W-:-:S03]  /*2900*/  SEL R12, R12, RZ, P1 ;  /* 0x000000ff0c0c7207 */ /* 0x000fc60000800000 */
[----:B------:R-:W-:Y:S01]  /*2910*/  LOP3.LUT R144, R144, UR8, RZ, 0x3c, !PT ;  /* 0x0000000890907c12 */ /* 0x000fe2000f8e3cff */
[----:B------:R-:W-:Y:S01]  /*2920*/  UMOV UR8, 0x1 ;  /* 0x0000000100087882 */ /* 0x000fe20000000000 */
[----:B------:R-:W-:Y:S06]  /*2930*/  @P2 BRA `(.L_x_32) ;  /* 0xfffffff800082947 */ /* 0x000fec000383ffff */
.L_x_24:
[----:B------:R-:W-:Y:S01]  /*2940*/  UISETP.NE.AND UP0, UPT, UR6, URZ, UPT ;  /* 0x0000003f0600728c */ /* 0x000fe2000bf05270 */
[----:B01----:R-:W0:Y:S03]  /*2950*/  LDC R11, c[0x0][0x28c] ;  /* 0x0000a300ff0b7b82 */ /* 0x003e260000000800 */
[----:B------:R-:W-:-:S06]  /*2960*/  USEL UR6, URZ, 0x1, !UP0 ;  /* 0x000000013f067887 */ /* 0x000fcc000c000000 */
[----:B------:R-:W-:Y:S02]  /*2970*/  ISETP.NE.AND P1, PT, RZ, UR6, PT ;  /* 0x00000006ff007c0c */ /* 0x000fe4000bf25270 */
[----:B0-----:R-:W-:-:S11]  /*2980*/  ISETP.GE.AND P2, PT, R11, 0x1, PT ;  /* 0x000000010b00780c */ /* 0x001fd60003f46270 */
[----:B------:R-:W-:Y:S05]  /*2990*/  @!P1 BRA `(.L_x_33) ;  /* 0x0000000400049947 */ /* 0x000fea0003800000 */
[----:B------:R-:W-:Y:S02]  /*29a0*/  WARPGROUP.DEPBAR.LE gsb0, 0x0 ;  /* 0x00008000000079c5 */ /* 0x000fe40000010000 */
[----:B------:R-:W-:Y:S01]  /*29b0*/  FADD R141, R24, R141 ;  /* 0x0000008d188d7221 */ /* 0x000fe20000000000 */
        /* <DEDUP_REMOVED lines=62> */
[----:B------:R-:W-:-:S07]  /*2da0*/  FADD R16, R16, R87 ;  /* 0x0000005710107221 */ /* 0x000fce0000000000 */
.L_x_33:
[----:B------:R-:W-:Y:S02]  /*2db0*/  WARPGROUP.DEPBAR.LE gsb0, 0x0 ;  /* 0x00008000000079c5 */ /* 0x000fe40000010000 */
[----:B------:R-:W-:Y:S05]  /*2dc0*/  @!P2 BRA `(.L_x_34) ;  /* 0x000000000054a947 */ /* 0x000fea0003800000 */
[----:B------:R-:W-:-:S13]  /*2dd0*/  ISETP.NE.AND P1, PT, R143, 0x3, PT ;  /* 0x000000038f00780c */ /* 0x000fda0003f25270 */
[----:B------:R-:W-:Y:S05]  /*2de0*/  @!P1 BRA `(.L_x_35) ;  /* 0x0000000000049947 */ /* 0x000fea0003800000 */
[----:B------:R-:W-:Y:S01]  /*2df0*/  BPT.TRAP 0x1 ;  /* 0x000000040000795c */ /* 0x000fe20000300000 */
.L_x_35:
[----:B------:R-:W-:Y:S01]  /*2e00*/  BSSY B0, `(.L_x_36) ;  /* 0x000000f000007945 */ /* 0x000fe20003800000 */
[----:B------:R-:W-:-:S03]  /*2e10*/  ISETP.GT.U32.AND P1, PT, R4, 0x1, PT ;  /* 0x000000010400780c */ /* 0x000fc60003f24070 */
[----:B------:R-:W-:Y:S10]  /*2e20*/  @!P0 BRA `(.L_x_37) ;  /* 0x0000000000308947 */ /* 0x000ff40003800000 */
[----:B------:R-:W-:-:S04]  /*2e30*/  UISETP.LT.AND UP0, UPT, UR9, 0x1, UPT ;  /* 0x000000010900788c */ /* 0x000fc8000bf01270 */
[----:B------:R-:W-:-:S04]  /*2e40*/  USEL UR8, UR9, 0x1, UP0 ;  /* 0x0000000109087887 */ /* 0x000fc80008000000 */
[----:B------:R-:W-:-:S04]  /*2e50*/  UIADD3 UR8, UR5, UR9, -UR8 ;  /* 0x0000000905087290 */ /* 0x000fc8000fffe808 */
[----:B------:R-:W-:-:S04]  /*2e60*/  USHF.R.U32.HI UR6, URZ, 0x1, UR8 ;  /* 0x000000013f067899 */ /* 0x000fc80008011608 */
[----:B------:R-:W-:-:S04]  /*2e70*/  UIMAD.WIDE.U32 UR6, UR6, -0x6db6db6d, URZ ;  /* 0x92492493060678a5 */ /* 0x000fc8000f8e003f */
[----:B------:R-:W-:-:S04]  /*2e80*/  USHF.R.U32.HI UR6, URZ, 0x2, UR7 ;  /* 0x000000023f067899 */ /* 0x000fc80008011607 */
[----:B------:R-:W-:-:S04]  /*2e90*/  UIMAD UR8, UR6, -0xe, UR8 ;  /* 0xfffffff2060878a4 */ /* 0x000fc8000f8e0208 */
[----:B------:R-:W-:-:S04]  /*2ea0*/  ULEA UR8, UR8, UR10, 0x3 ;  /* 0x0000000a08087291 */ /* 0x000fc8000f8e183f */
[----:B------:R-:W-:-:S06]  /*2eb0*/  UIADD3 UR8, UR8, 0x70, URZ ;  /* 0x0000007008087890 */ /* 0x000fcc000fffe03f */
[----:B------:R-:W-:-:S05]  /*2ec0*/  IMAD.U32 R12, RZ, RZ, UR8 ;  /* 0x00000008ff0c7e24 */ /* 0x000fca000f8e00ff */
[----:B------:R-:W-:-:S04]  /*2ed0*/  PRMT R11, R5, 0x654, R12 ;  /* 0x00000654050b7816 */ /* 0x000fc8000000000c */
[----:B------:R0:W-:Y:S03]  /*2ee0*/  SYNCS.ARRIVE.TRANS64.RED.A1T0 RZ, [R11+URZ], RZ ;  /* 0x000000ff0bff79a7 */ /* 0x0001e6000810043f */
.L_x_37:
[----:B------:R-:W-:Y:S05]  /*2ef0*/  BSYNC B0 ;  /* 0x0000000000007941 */ /* 0x000fea0003800000 */
.L_x_36:
[----:B------:R-:W-:Y:S05]  /*2f00*/  @P1 BRA `(.L_x_34) ;  /* 0x0000000000041947 */ /* 0x000fea0003800000 */
[----:B------:R-:W-:Y:S01]  /*2f10*/  BPT.TRAP 0x1 ;  /* 0x000000040000795c */ /* 0x000fe20000300000 */
.L_x_34:
[----:B------:R-:W1:Y:S01]  /*2f20*/  LDC R25, c[0x0][0x288] ;  /* 0x0000a200ff197b82 */ /* 0x000e620000000800 */
[----:B------:R-:W-:Y:S01]  /*2f30*/  IMAD.SHL.U32 R31, R10, 0x80, RZ ;  /* 0x000000800a1f7824 */ /* 0x000fe200078e00ff */
[--C-:B0-----:R-:W-:Y:S01]  /*2f40*/  SHF.R.U32.HI R11, RZ, 0x2, R0.reuse ;  /* 0x00000002ff0b7819 */ /* 0x101fe20000011600 */
[----:B------:R-:W-:Y:S01]  /*2f50*/  UIADD3 UR5, UR9, UR5, URZ ;  /* 0x0000000509057290 */ /* 0x000fe2000fffe03f */
[C---:B------:R-:W-:Y:S01]  /*2f60*/  LOP3.LUT R13, R0.reuse, 0x60, RZ, 0xc0, !PT ;  /* 0x00000060000d7812 */ /* 0x040fe200078ec0ff */
[----:B------:R-:W-:Y:S01]  /*2f70*/  IMAD.SHL.U32 R33, R7, 0x80, RZ ;  /* 0x0000008007217824 */ /* 0x000fe200078e00ff */
[----:B------:R-:W-:Y:S01]  /*2f80*/  SHF.R.U32.HI R24, RZ, 0x7, R0 ;  /* 0x00000007ff187819 */ /* 0x000fe20000011600 */
[----:B------:R-:W-:Y:S01]  /*2f90*/  UISETP.GT.U32.AND UP0, UPT, UR5, 0xd, UPT ;  /* 0x0000000d0500788c */ /* 0x000fe2000bf04070 */
[----:B------:R-:W-:Y:S01]  /*2fa0*/  LOP3.LUT R12, R11, 0x7, RZ, 0xc0, !PT ;  /* 0x000000070b0c7812 */ /* 0x000fe200078ec0ff */
[----:B------:R-:W-:Y:S01]  /*2fb0*/  IMAD.SHL.U32 R28, R0, 0x2, RZ ;  /* 0x00000002001c7824 */ /* 0x000fe200078e00ff */
[----:B------:R-:W-:Y:S01]  /*2fc0*/  SHF.R.U32.HI R27, RZ, 0x1, R13 ;  /* 0x00000001ff1b7819 */ /* 0x000fe2000001160d */
[----:B------:R-:W-:Y:S01]  /*2fd0*/  ULDC UR12, c[0x0][0x284] ;  /* 0x0000a100000c7ab9 */ /* 0x000fe20000000800 */
[----:B------:R-:W-:Y:S01]  /*2fe0*/  LOP3.LUT R11, R24, 0x1, RZ, 0xc0, !PT ;  /* 0x00000001180b7812 */ /* 0x000fe200078ec0ff */
[----:B------:R-:W-:Y:S01]  /*2ff0*/  USHF.R.U32.HI UR6, URZ, 0x1, UR5 ;  /* 0x000000013f067899 */ /* 0x000fe20008011605 */
[----:B------:R-:W-:Y:S01]  /*3000*/  IADD3 R26, RZ, -R27, -R12 ;  /* 0x8000001bff1a7210 */ /* 0x000fe20007ffe80c */
[----:B------:R-:W-:Y:S01]  /*3010*/  UISETP.LT.U32.AND UP0, UPT, UR9, 0xe, UP0 ;  /* 0x0000000e0900788c */ /* 0x000fe20008701070 */
[----:B------:R-:W-:Y:S01]  /*3020*/  SHF.R.S32.HI R32, RZ, 0x1f, R6 ;  /* 0x0000001fff207819 */ /* 0x000fe20000011406 */
[----:B------:R-:W-:Y:S01]  /*3030*/  UISETP.GE.U32.AND UP1, UPT, UR9, 0xe, UPT ;  /* 0x0000000e0900788c */ /* 0x000fe2000bf26070 */
[----:B------:R-:W-:Y:S01]  /*3040*/  IMAD.SHL.U32 R13, R11, 0x40, RZ ;  /* 0x000000400b0d7824 */ /* 0x000fe200078e00ff */
[----:B------:R-:W-:Y:S01]  /*3050*/  LOP3.LUT R28, R31, 0x6, R28, 0xf8, !PT ;  /* 0x000000061f1c7812 */ /* 0x000fe200078ef81c */
[----:B------:R-:W-:Y:S01]  /*3060*/  ULDC.64 UR10, c[0x0][0x5d0] ;  /* 0x00017400000a7ab9 */ /* 0x000fe20000000a00 */
[----:B------:R-:W-:Y:S01]  /*3070*/  LOP3.LUT R24, R0, 0x3, RZ, 0xc0, !PT ;  /* 0x0000000300187812 */ /* 0x000fe200078ec0ff */
[----:B------:R-:W-:Y:S01]  /*3080*/  UIMAD.WIDE.U32 UR6, UR6, -0x6db6db6d, URZ ;  /* 0x92492493060678a5 */ /* 0x000fe2000f8e003f */
[----:B------:R-:W-:Y:S01]  /*3090*/  IMAD R26, R11, -0x40, R26 ;  /* 0xffffffc00b1a7824 */ /* 0x000fe200078e021a */
[----:B-1----:R-:W-:Y:S01]  /*30a0*/  ISETP.GE.AND P1, PT, R31, R25, PT ;  /* 0x000000191f00720c */ /* 0x002fe20003f26270 */
[----:B------:R-:W-:Y:S01]  /*30b0*/  USEL UR8, URZ, 0x1, !UP0 ;  /* 0x000000013f087887 */ /* 0x000fe2000c000000 */
[----:B------:R-:W-:Y:S01]  /*30c0*/  IMAD R11, R32, UR10, RZ ;  /* 0x0000000a200b7c24 */ /* 0x000fe2000f8e02ff */
[----:B------:R-:W-:Y:S01]  /*30d0*/  SHF.R.S32.HI R29, RZ, 0x1f, R28 ;  /* 0x0000001fff1d7819 */ /* 0x000fe2000001141c */
[----:B------:R-:W-:Y:S01]  /*30e0*/  USHF.R.U32.HI UR6, URZ, 0x2, UR7 ;  /* 0x000000023f067899 */ /* 0x000fe20008011607 */
[----:B------:R-:W-:Y:S01]  /*30f0*/  ISETP.GE.OR P1, PT, R33, UR12, P1 ;  /* 0x0000000c21007c0c */ /* 0x000fe20008f26670 */
[----:B------:R-:W-:Y:S01]  /*3100*/  ULOP3.LUT UR4, UR4, UR8, URZ, 0x3c, !UPT ;  /* 0x0000000804047292 */ /* 0x000fe2000f8e3c3f */
[----:B------:R-:W-:Y:S01]  /*3110*/  LOP3.LUT R13, R13, 0x40, R12, 0xe2, !PT ;  /* 0x000000400d0d7812 */ /* 0x000fe200078ee20c */
[----:B------:R-:W-:Y:S01]  /*3120*/  IMAD R12, R24, -0x2, R25 ;  /* 0xfffffffe180c7824 */ /* 0x000fe200078e0219 */
[----:B------:R-:W-:Y:S01]  /*3130*/  UIMAD UR5, UR6, -0xe, UR5 ;  /* 0xfffffff2060578a4 */ /* 0x000fe2000f8e0205 */
[----:B------:R-:W-:Y:S01]  /*3140*/  IMAD.WIDE R24, R7, 0x80, RZ ;  /* 0x0000008007187825 */ /* 0x000fe200078e02ff */
[----:B------:R-:W-:Y:S01]  /*3150*/  @UP1 ULOP3.LUT UR4, UR4, 0x1, UR6, 0x78, !UPT ;  /* 0x0000000104041892 */ /* 0x000fe2000f8e7806 */
[----:B------:R-:W-:-:S02]  /*3160*/  IADD3 R33, -R33, UR12, R26 ;  /* 0x0000000c21217c10 */ /* 0x000fc4000fffe11a */
[----:B------:R-:W-:Y:S01]  /*3170*/  IMAD R7, R6, UR11, R11 ;  /* 0x0000000b06077c24 */ /* 0x000fe2000f8e020b */
[----:B------:R-:W-:Y:S01]  /*3180*/  LOP3.LUT R35, R24, R13, R27, 0xfe, !PT ;  /* 0x0000000d18237212 */ /* 0x000fe200078efe1b */
[----:B------:R-:W-:-:S04]  /*3190*/  IMAD.WIDE.U32 R10, R6, UR10, R28 ;  /* 0x0000000a060a7c25 */ /* 0x000fc8000f8e001c */
[----:B------:R-:W-:Y:S02]  /*31a0*/  IMAD.IADD R11, R11, 0x1, R7 ;  /* 0x000000010b0b7824 */ /* 0x000fe400078e0207 */
[----:B------:R-:W-:Y:S02]  /*31b0*/  IMAD.IADD R27, R12, 0x1, -R31 ;  /* 0x000000010c1b7824 */ /* 0x000fe400078e0a1f */
[----:B------:R-:W-:Y:S01]  /*31c0*/  IMAD.MOV.U32 R26, RZ, RZ, -0x1 ;  /* 0xffffffffff1a7424 */ /* 0x000fe200078e00ff */
[----:B------:R-:W-:Y:S06]  /*31d0*/  @P1 BRA `(.L_x_38) ;  /* 0x0000004400a41947 */ /* 0x000fec0003800000 */
[----:B------:R-:W0:Y:S01]  /*31e0*/  LDC.64 R30, c[0x0][0x5c8] ;  /* 0x00017200ff1e7b82 */ /* 0x000e220000000a00 */
[----:B------:R-:W-:Y:S01]  /*31f0*/  ULDC.64 UR6, c[0x0][0x5c0] ;  /* 0x0001700000067ab9 */ /* 0x000fe20000000a00 */
[----:B------:R-:W-:Y:S01]  /*3200*/  BSSY B0, `(.L_x_38) ;  /* 0x0000466000007945 */ /* 0x000fe20003800000 */
[-C--:B0-----:R-:W-:Y:S02]  /*3210*/  IMAD R12, R25, R30.reuse, RZ ;  /* 0x0000001e190c7224 */ /* 0x081fe400078e02ff */
[----:B------:R-:W-:-:S04]  /*3220*/  IMAD.WIDE.U32 R10, R35, R30, R10 ;  /* 0x0000001e230a7225 */ /* 0x000fc800078e000a */
[----:B------:R-:W-:Y:S01]  /*3230*/  IMAD R13, R35, R31, R12 ;  /* 0x0000001f230d7224 */ /* 0x000fe200078e020c */
[----:B------:R-:W-:Y:S02]  /*3240*/  LEA R7, P1, R30, R10, 0x3 ;  /* 0x0000000a1e077211 */ /* 0x000fe400078218ff */
[----:B------:R-:W-:Y:S01]  /*3250*/  IADD3 R12, P2, R10, UR6, RZ ;  /* 0x000000060a0c7c10 */ /* 0x000fe2000ff5e0ff */
[----:B------:R-:W-:Y:S01]  /*3260*/  IMAD.IADD R13, R11, 0x1, R13 ;  /* 0x000000010b0d7824 */ /* 0x000fe200078e020d */
[----:B------:R-:W-:-:S04]  /*3270*/  IADD3 R10, P4, R7, UR6, RZ ;  /* 0x00000006070a7c10 */ /* 0x000fc8000ff9e0ff */
[----:B------:R-:W-:Y:S02]  /*3280*/  LEA.HI.X R7, R30, R13, R31, 0x3, P1 ;  /* 0x0000000d1e077211 */ /* 0x000fe400008f1c1f */
[----:B---3-5:R-:W-:Y:S02]  /*3290*/  FSETP.NEU.AND P1, PT, R9, RZ, PT ;  /* 0x000000ff0900720b */ /* 0x028fe40003f2d000 */
[----:B------:R-:W-:Y:S02]  /*32a0*/  IADD3.X R13, R13, UR7, RZ, P2, !PT ;  /* 0x000000070d0d7c10 */ /* 0x000fe400097fe4ff */
[----:B------:R-:W-:-:S09]  /*32b0*/  IADD3.X R11, R7, UR7, RZ, P4, !PT ;  /* 0x00000007070b7c10 */ /* 0x000fd2000a7fe4ff */
[----:B------:R-:W-:Y:S05]  /*32c0*/  @!P1 BRA `(.L_x_39) ;  /* 0x00000034005c9947 */ /* 0x000fea0003800000 */
[----:B------:R-:W-:Y:S01]  /*32d0*/  ULDC.64 UR6, c[0x0][0x5b8] ;  /* 0x00016e0000067ab9 */ /* 0x000fe20000000a00 */
[----:B------:R-:W-:Y:S01]  /*32e0*/  ISETP.GE.AND P1, PT, R33, 0x1, PT ;  /* 0x000000012100780c */ /* 0x000fe20003f26270 */
[----:B------:R-:W-:Y:S01]  /*32f0*/  IMAD R7, R32, UR6, RZ ;  /* 0x0000000620077c24 */ /* 0x000fe2000f8e02ff */
[----:B------:R-:W-:Y:S01]  /*3300*/  ULDC.64 UR10, c[0x0][0x5a8] ;  /* 0x00016a00000a7ab9 */ /* 0x000fe20000000a00 */
[C---:B------:R-:W-:Y:S01]  /*3310*/  IMAD.WIDE.U32 R28, R6.reuse, UR6, R28 ;  /* 0x00000006061c7c25 */ /* 0x040fe2000f8e001c */
[----:B------:R-:W-:Y:S01]  /*3320*/  ISETP.LT.OR P5, PT, R27, 0x1, !P1 ;  /* 0x000000011b00780c */ /* 0x000fe20004fa1670 */
[----:B------:R-:W-:Y:S02]  /*3330*/  BSSY B1, `(.L_x_40) ;  /* 0x000000c000017945 */ /* 0x000fe40003800000 */
[----:B------:R-:W-:Y:S01]  /*3340*/  IMAD R7, R6, UR7, R7 ;  /* 0x0000000706077c24 */ /* 0x000fe2000f8e0207 */
[----:B------:R-:W-:Y:S02]  /*3350*/  ULDC.64 UR6, c[0x0][0x5b0] ;  /* 0x00016c0000067ab9 */ /* 0x000fe40000000a00 */
[----:B------:R-:W-:-:S02]  /*3360*/  IMAD R30, R25, UR6, RZ ;  /* 0x00000006191e7c24 */ /* 0x000fc4000f8e02ff */
[----:B------:R-:W-:Y:S02]  /*3370*/  IMAD.IADD R29, R29, 0x1, R7 ;  /* 0x000000011d1d7824 */ /* 0x000fe400078e0207 */
[C-C-:B------:R-:W-:Y:S01]  /*3380*/  IMAD R31, R35.reuse, UR7, R30.reuse ;  /* 0x00000007231f7c24 */ /* 0x140fe2000f8e021e */
[----:B------:R-:W-:Y:S01]  /*3390*/  PRMT R30, RZ, 0x7610, R30 ;  /* 0x00007610ff1e7816 */ /* 0x000fe2000000001e */
[----:B------:R-:W-:-:S03]  /*33a0*/  IMAD.WIDE.U32 R6, R35, UR6, R28 ;  /* 0x0000000623067c25 */ /* 0x000fc6000f8e001c */
[----:B------:R-:W-:-:S04]  /*33b0*/  IADD3 R6, P2, R6, UR10, RZ ;  /* 0x0000000a06067c10 */ /* 0x000fc8000ff5e0ff */
[----:B------:R-:W-:Y:S01]  /*33c0*/  IADD3.X R7, R7, UR11, R31, P2, !PT ;  /* 0x0000000b07077c10 */ /* 0x000fe200097fe41f */
[----:B------:R-:W-:Y:S08]  /*33d0*/  @P5 BRA `(.L_x_41) ;  /* 0x0000000000045947 */ /* 0x000ff00003800000 */
[----:B------:R0:W5:Y:S02]  /*33e0*/  LDG.E.U8 R30, desc[UR16][R6.64] ;  /* 0x00000010061e7981 */ /* 0x000164000c1e1100 */
.L_x_41:
[----:B------:R-:W-:Y:S05]  /*33f0*/  BSYNC B1 ;  /* 0x0000000000017941 */ /* 0x000fea0003800000 */
.L_x_40:
[----:B-----5:R-:W-:Y:S01]  /*3400*/  LOP3.LUT R30, R30, 0xff, RZ, 0xc0, !PT ;  /* 0x000000ff1e1e7812 */ /* 0x020fe200078ec0ff */
[----:B------:R-:W-:Y:S01]  /*3410*/  BSSY B1, `(.L_x_42) ;  /* 0x000000b000017945 */ /* 0x000fe20003800000 */
[----:B------:R-:W-:Y:S02]  /*3420*/  ISETP.LT.OR P4, PT, R27, 0x2, !P1 ;  /* 0x000000021b00780c */ /* 0x000fe40004f81670 */
[----:B------:R-:W-:-:S05]  /*3430*/  F2FP.F16.E5M2.UNPACK_B R30, R30 ;  /* 0x0000001eff1e723e */ /* 0x000fca00020004ff */
[----:B------:R-:W-:-:S05]  /*3440*/  HADD2.F32 R30, -RZ, R30.H0_H0 ;  /* 0x2000001eff1e7230 */ /* 0x000fca0000004100 */
[----:B------:R-:W-:-:S04]  /*3450*/  FMUL R30, R30, R9 ;  /* 0x000000091e1e7220 */ /* 0x000fc80000400000 */
[----:B--2---:R-:W-:-:S05]  /*3460*/  FFMA R30, R141, R8, R30 ;  /* 0x000000088d1e7223 */ /* 0x004fca000000001e */
[----:B------:R-:W-:Y:S02]  /*3470*/  F2FP.SATFINITE.E5M2.F32.PACK_AB_MERGE_C R31, RZ, R30, RZ ;  /* 0x0000001eff1f723e */ /* 0x000fe400048060ff */
[----:B------:R-:W-:-:S03]  /*3480*/  PRMT R30, RZ, 0x7610, R30 ;  /* 0x00007610ff1e7816 */ /* 0x000fc6000000001e */
[----:B------:R1:W-:Y:S01]  /*3490*/  @!P5 STG.E.U8 desc[UR16][R12.64], R31 ;  /* 0x0000001f0c00d986 */ /* 0x0003e2000c101110 */
[----:B------:R-:W-:Y:S05]  /*34a0*/  @P4 BRA `(.L_x_43) ;  /* 0x0000000000044947 */ /* 0x000fea0003800000 */
[----:B------:R2:W5:Y:S02]  /*34b0*/  LDG.E.U8 R30, desc[UR16][R6.64+0x1] ;  /* 0x00000110061e7981 */ /* 0x000564000c1e1100 */
.L_x_43:
[----:B------:R-:W-:Y:S05]  /*34c0*/  BSYNC B1 ;  /* 0x0000000000017941 */ /* 0x000fea0003800000 */
.L_x_42:
[----:B-----5:R-:W-:Y:S01]  /*34d0*/  LOP3.LUT R30, R30, 0xff, RZ, 0xc0, !PT ;  /* 0x000000ff1e1e7812 */ /* 0x020fe200078ec0ff */
[----:B------:R-:W-:Y:S01]  /*34e0*/  BSSY B1, `(.L_x_44) ;  /* 0x0000013000017945 */ /* 0x000fe20003800000 */
[----:B-1----:R-:W-:Y:S02]  /*34f0*/  IADD3 R31, P2, R35, 0x8, RZ ;  /* 0x00000008231f7810 */ /* 0x002fe40007f5e0ff */
[----:B------:R-:W-:-:S03]  /*3500*/  F2FP.F16.E5M2.UNPACK_B R30, R30 ;  /* 0x0000001eff1e723e */ /* 0x000fc600020004ff */
[----:B------:R-:W-:Y:S01]  /*3510*/  IMAD.X R24, RZ, RZ, R25, P2 ;  /* 0x000000ffff187224 */ /* 0x000fe200010e0619 */
[----:B------:R-:W-:Y:S01]  /*3520*/  ISETP.GE.AND P2, PT, R33, 0x9, PT ;  /* 0x000000092100780c */ /* 0x000fe20003f46270 */
[----:B------:R-:W-:Y:S02]  /*3530*/  HADD2.F32 R30, -RZ, R30.H0_H0 ;  /* 0x2000001eff1e7230 */ /* 0x000fe40000004100 */
[----:B------:R-:W-:Y:S01]  /*3540*/  IMAD R24, R24, UR6, RZ ;  /* 0x0000000618187c24 */ /* 0x000fe2000f8e02ff */
[----:B------:R-:W-:Y:S01]  /*3550*/  ISETP.LT.OR P5, PT, R27, 0x1, !P2 ;  /* 0x000000011b00780c */ /* 0x000fe200057a1670 */
[----:B------:R-:W-:-:S04]  /*3560*/  IMAD.WIDE.U32 R28, R31, UR6, R28 ;  /* 0x000000061f1c7c25 */ /* 0x000fc8000f8e001c */
[----:B------:R-:W-:Y:S01]  /*3570*/  FMUL R25, R30, R9 ;  /* 0x000000091e197220 */ /* 0x000fe20000400000 */
[----:B------:R-:W-:-:S03]  /*3580*/  IMAD R31, R31, UR7, R24 ;  /* 0x000000071f1f7c24 */ /* 0x000fc6000f8e0218 */
[----:B------:R-:W-:Y:S01]  /*3590*/  FFMA R25, R140, R8, R25 ;  /* 0x000000088c197223 */ /* 0x000fe20000000019 */
[----:B------:R-:W-:Y:S02]  /*35a0*/  IADD3 R24, P6, R28, UR10, RZ ;  /* 0x0000000a1c187c10 */ /* 0x000fe4000ffde0ff */
[----:B------:R-:W-:Y:S02]  /*35b0*/  PRMT R28, RZ, 0x7610, R28 ;  /* 0x00007610ff1c7816 */ /* 0x000fe4000000001c */
[----:B------:R-:W-:Y:S02]  /*35c0*/  F2FP.SATFINITE.E5M2.F32.PACK_AB_MERGE_C R33, RZ, R25, RZ ;  /* 0x00000019ff21723e */ /* 0x000fe400048060ff */
[----:B------:R-:W-:-:S03]  /*35d0*/  IADD3.X R25, R29, UR11, R31, P6, !PT ;  /* 0x0000000b1d197c10 */ /* 0x000fc6000b7fe41f */
[----:B------:R1:W-:Y:S01]  /*35e0*/  @!P4 STG.E.U8 desc[UR16][R12.64+0x1], R33 ;  /* 0x000001210c00c986 */ /* 0x0003e2000c101110 */
[----:B------:R-:W-:Y:S05]  /*35f0*/  @P5 BRA `(.L_x_45) ;  /* 0x0000000000045947 */ /* 0x000fea0003800000 */
[----:B------:R3:W5:Y:S02]  /*3600*/  LDG.E.U8 R28, desc[UR16][R24.64] ;  /* 0x00000010181c7981 */ /* 0x000764000c1e1100 */
.L_x_45:
[----:B------:R-:W-:Y:S05]  /*3610*/  BSYNC B1 ;  /* 0x0000000000017941 */ /* 0x000fea0003800000 */
.L_x_44:
[----:B-----5:R-:W-:Y:S01]  /*3620*/  LOP3.LUT R28, R28, 0xff, RZ, 0xc0, !PT ;  /* 0x000000ff1c1c7812 */ /* 0x020fe200078ec0ff */
[----:B------:R-:W-:Y:S01]  /*3630*/  BSSY B1, `(.L_x_46) ;  /* 0x000000b000017945 */ /* 0x000fe20003800000 */
[----:B------:R-:W-:Y:S02]  /*3640*/  ISETP.LT.OR P4, PT, R27, 0x2, !P2 ;  /* 0x000000021b00780c */ /* 0x000fe40005781670 */
[----:B------:R-:W-:-:S05]  /*3650*/  F2FP.F16.E5M2.UNPACK_B R28, R28 ;  /* 0x0000001cff1c723e */ /* 0x000fca00020004ff */
[----:B------:R-:W-:-:S05]  /*3660*/  HADD2.F32 R28, -RZ, R28.H0_H0 ;  /* 0x2000001cff1c7230 */ /* 0x000fca0000004100 */
[----:B------:R-:W-:-:S04]  /*3670*/  FMUL R28, R28, R9 ;  /* 0x000000091c1c7220 */ /* 0x000fc80000400000 */
[----:B------:R-:W-:-:S05]  /*3680*/  FFMA R28, R139, R8, R28 ;  /* 0x000000088b1c7223 */ /* 0x000fca000000001c */
[----:B------:R-:W-:Y:S02]  /*3690*/  F2FP.SATFINITE.E5M2.F32.PACK_AB_MERGE_C R29, RZ, R28, RZ ;  /* 0x0000001cff1d723e */ /* 0x000fe400048060ff */
[----:B------:R-:W-:-:S03]  /*36a0*/  PRMT R28, RZ, 0x7610, R28 ;  /* 0x00007610ff1c7816 */ /* 0x000fc6000000001c */
[----:B------:R4:W-:Y:S01]  /*36b0*/  @!P5 STG.E.U8 desc[UR16][R10.64], R29 ;  /* 0x0000001d0a00d986 */ /* 0x0009e2000c101110 */
[----:B------:R-:W-:Y:S05]  /*36c0*/  @P4 BRA `(.L_x_47) ;  /* 0x0000000000044947 */ /* 0x000fea0003800000 */
[----:B------:R0:W5:Y:S02]  /*36d0*/  LDG.E.U8 R28, desc[UR16][R24.64+0x1] ;  /* 0x00000110181c7981 */ /* 0x000164000c1e1100 */
.L_x_47:
[----:B------:R-:W-:Y:S05]  /*36e0*/  BSYNC B1 ;  /* 0x0000000000017941 */ /* 0x000fea0003800000 */
.L_x_46:
[----:B-----5:R-:W-:Y:S01]  /*36f0*/  LOP3.LUT R28, R28, 0xff, RZ, 0xc0, !PT ;  /* 0x000000ff1c1c7812 */ /* 0x020fe200078ec0ff */
[----:B------:R-:W-:Y:S01]  /*3700*/  BSSY B1, `(.L_x_48) ;  /* 0x000000b000017945 */ /* 0x000fe20003800000 */
[----:B------:R-:W-:Y:S02]  /*3710*/  ISETP.LT.OR P5, PT, R27, 0x9, !P1 ;  /* 0x000000091b00780c */ /* 0x000fe40004fa1670 */
[----:B------:R-:W-:-:S05]  /*3720*/  F2FP.F16.E5M2.UNPACK_B R28, R28 ;  /* 0x0000001cff1c723e */ /* 0x000fca00020004ff */
[----:B------:R-:W-:-:S05]  /*3730*/  HADD2.F32 R28, -RZ, R28.H0_H0 ;  /* 0x2000001cff1c7230 */ /* 0x000fca0000004100 */
[----:B----4-:R-:W-:Y:S01]  /*3740*/  FMUL R29, R28, R9 ;  /* 0x000000091c1d7220 */ /* 0x010fe20000400000 */
[----:B------:R-:W-:-:S03]  /*3750*/  PRMT R28, RZ, 0x7610, R28 ;  /* 0x00007610ff1c7816 */ /* 0x000fc6000000001c */
[----:B------:R-:W-:-:S05]  /*3760*/  FFMA R29, R138, R8, R29 ;  /* 0x000000088a1d7223 */ /* 0x000fca000000001d */
[----:B------:R-:W-:-:S05]  /*3770*/  F2FP.SATFINITE.E5M2.F32.PACK_AB_MERGE_C R29, RZ, R29, RZ ;  /* 0x0000001dff1d723e */ /* 0x000fca00048060ff */
[----:B------:R4:W-:Y:S01]  /*3780*/  @!P4 STG.E.U8 desc[UR16][R10.64+0x1], R29 ;  /* 0x0000011d0a00c986 */ /* 0x0009e2000c101110 */
[----:B------:R-:W-:Y:S05]  /*3790*/  @P5 BRA `(.L_x_49) ;  /* 0x0000000000045947 */ /* 0x000fea0003800000 */
[----:B------:R0:W5:Y:S02]  /*37a0*/  LDG.E.U8 R28, desc[UR16][R6.64+0x8] ;  /* 0x00000810061c7981 */ /* 0x000164000c1e1100 */
.L_x_49:
[----:B------:R-:W-:Y:S05]  /*37b0*/  BSYNC B1 ;  /* 0x0000000000017941 */ /* 0x000fea0003800000 */
.L_x_48:
[----:B-----5:R-:W-:Y:S01]  /*37c0*/  LOP3.LUT R28, R28, 0xff, RZ, 0xc0, !PT ;  /* 0x000000ff1c1c7812 */ /* 0x020fe200078ec0ff */
[----:B------:R-:W-:Y:S01]  /*37d0*/  BSSY B1, `(.L_x_50) ;  /* 0x000000b000017945 */ /* 0x000fe20003800000 */
[----:B------:R-:W-:Y:S02]  /*37e0*/  ISETP.LT.OR P4, PT, R27, 0xa, !P1 ;  /* 0x0000000a1b00780c */ /* 0x000fe40004f81670 */
[----:B------:R-:W-:-:S05]  /*37f0*/  F2FP.F16.E5M2.UNPACK_B R28, R28 ;  /* 0x0000001cff1c723e */ /* 0x000fca00020004ff */
[----:B------:R-:W-:-:S05]  /*3800*/  HADD2.F32 R28, -RZ, R28.H0_H0 ;  /* 0x2000001cff1c7230 */ /* 0x000fca0000004100 */
[----:B------:R-:W-:-:S04]  /*3810*/  FMUL R28, R28, R9 ;  /* 0x000000091c1c7220 */ /* 0x000fc80000400000 */
[----:B------:R-:W-:-:S05]  /*3820*/  FFMA R28, R137, R8, R28 ;  /* 0x00000008891c7223 */ /* 0x000fca000000001c */
[----:B----4-:R-:W-:Y:S02]  /*3830*/  F2FP.SATFINITE.E5M2.F32.PACK_AB_MERGE_C R29, RZ, R28, RZ ;  /* 0x0000001cff1d723e */ /* 0x010fe400048060ff */
[----:B------:R-:W-:-:S03]  /*3840*/  PRMT R28, RZ, 0x7610, R28 ;  /* 0x00007610ff1c7816 */ /* 0x000fc6000000001c */
[----:B------:R4:W-:Y:S01]  /*3850*/  @!P5 STG.E.U8 desc[UR16][R12.64+0x8], R29 ;  /* 0x0000081d0c00d986 */ /* 0x0009e2000c101110 */
[----:B------:R-:W-:Y:S05]  /*3860*/  @P4 BRA `(.L_x_51) ;  /* 0x0000000000044947 */ /* 0x000fea0003800000 */
[----:B------:R0:W5:Y:S02]  /*3870*/  LDG.E.U8 R28, desc[UR16][R6.64+0x9] ;  /* 0x00000910061c7981 */ /* 0x000164000c1e1100 */
.L_x_51:
[----:B------:R-:W-:Y:S05]  /*3880*/  BSYNC B1 ;  /* 0x0000000000017941 */ /* 0x000fea0003800000 */
.L_x_50:
        /* <DEDUP_REMOVED lines=12> */
.L_x_53:
[----:B------:R-:W-:Y:S05]  /*3950*/  BSYNC B1 ;  /* 0x0000000000017941 */ /* 0x000fea0003800000 */
.L_x_52:
        /* <DEDUP_REMOVED lines=12> */
.L_x_55:
[----:B------:R-:W-:Y:S05]  /*3a20*/  BSYNC B1 ;  /* 0x0000000000017941 */ /* 0x000fea0003800000 */
.L_x_54:
        /* <DEDUP_REMOVED lines=12> */
.L_x_57:
[----:B------:R-:W-:Y:S05]  /*3af0*/  BSYNC B1 ;  /* 0x0000000000017941 */ /* 0x000fea0003800000 */
.L_x_56:
        /* <DEDUP_REMOVED lines=12> */
.L_x_59:
[----:B------:R-:W-:Y:S05]  /*3bc0*/  BSYNC B1 ;  /* 0x0000000000017941 */ /* 0x000fea0003800000 */
.L_x_58:
        /* <DEDUP_REMOVED lines=12> */
.L_x_61:
[----:B------:R-:W-:Y:S05]  /*3c90*/  BSYNC B1 ;  /* 0x0000000000017941 */ /* 0x000fea0003800000 */
.L_x_60:
        /* <DEDUP_REMOVED lines=12> */
.L_x_63:
[----:B------:R-:W-:Y:S05]  /*3d60*/  BSYNC B1 ;  /* 0x0000000000017941 */ /* 0x000fea0003800000 */
.L_x_62:
        /* <DEDUP_REMOVED lines=12> */
.L_x_65:
[----:B------:R-:W-:Y:S05]  /*3e30*/  BSYNC B1 ;  /* 0x0000000000017941 */ /* 0x000fea0003800000 */
.L_x_64:
        /* <DEDUP_REMOVED lines=12> */
.L_x_67:
[----:B------:R-:W-:Y:S05]  /*3f00*/  BSYNC B1 ;  /* 0x0000000000017941 */ /* 0x000fea0003800000 */
.L_x_66:
        /* <DEDUP_REMOVED lines=12> */
.L_x_69:
[----:B------:R-:W-:Y:S05]  /*3fd0*/  BSYNC B1 ;  /* 0x0000000000017941 */ /* 0x000fea0003800000 */
.L_x_68:
        /* <DEDUP_REMOVED lines=12> */
.L_x_71:
[----:B------:R-:W-:Y:S05]  /*40a0*/  BSYNC B1 ;  /* 0x0000000000017941 */ /* 0x000fea0003800000 */
.L_x_70:
        /* <DEDUP_REMOVED lines=12> */
.L_x_73:
[----:B------:R-:W-:Y:S05]  /*4170*/  BSYNC B1 ;  /* 0x0000000000017941 */ /* 0x000fea0003800000 */
.L_x_72:
        /* <DEDUP_REMOVED lines=12> */
.L_x_75:
[----:B------:R-:W-:Y:S05]  /*4240*/  BSYNC B1 ;  /* 0x0000000000017941 */ /* 0x000fea0003800000 */
.L_x_74:
        /* <DEDUP_REMOVED lines=12> */
.L_x_77:
[----:B------:R-:W-:Y:S05]  /*4310*/  BSYNC B1 ;  /* 0x0000000000017941 */ /* 0x000fea0003800000 */
.L_x_76:
        /* <DEDUP_REMOVED lines=12> */
.L_x_79:
[----:B------:R-:W-:Y:S05]  /*43e0*/  BSYNC B1 ;  /* 0x0000000000017941 */ /* 0x000fea0003800000 */
.L_x_78:
        /* <DEDUP_REMOVED lines=12> */
.L_x_81:
[----:B------:R-:W-:Y:S05]  /*44b0*/  BSYNC B1 ;  /* 0x0000000000017941 */ /* 0x000fea0003800000 */
.L_x_80:
        /* <DEDUP_REMOVED lines=12> */
.L_x_83:
[----:B------:R-:W-:Y:S05]  /*4580*/  BSYNC B1 ;  /* 0x0000000000017941 */ /* 0x000fea0003800000 */
.L_x_82:
        /* <DEDUP_REMOVED lines=12> */
.L_x_85:
[----:B------:R-:W-:Y:S05]  /*4650*/  BSYNC B1 ;  /* 0x0000000000017941 */ /* 0x000fea0003800000 */
.L_x_84:
        /* <DEDUP_REMOVED lines=12> */
.L_x_87:
[----:B------:R-:W-:Y:S05]  /*4720*/  BSYNC B1 ;  /* 0x0000000000017941 */ /* 0x000fea0003800000 */
.L_x_86:
        /* <DEDUP_REMOVED lines=12> */
.L_x_89:
[----:B------:R-:W-:Y:S05]  /*47f0*/  BSYNC B1 ;  /* 0x0000000000017941 */ /* 0x000fea0003800000 */
.L_x_88:
        /* <DEDUP_REMOVED lines=12> */
.L_x_91:
[----:B------:R-:W-:Y:S05]  /*48c0*/  BSYNC B1 ;  /* 0x0000000000017941 */ /* 0x000fea0003800000 */
.L_x_90:
        /* <DEDUP_REMOVED lines=12> */
.L_x_93:
[----:B------:R-:W-:Y:S05]  /*4990*/  BSYNC B1 ;  /* 0x0000000000017941 */ /* 0x000fea0003800000 */
.L_x_92:
        /* <DEDUP_REMOVED lines=12> */
.L_x_95:
[----:B------:R-:W-:Y:S05]  /*4a60*/  BSYNC B1 ;  /* 0x0000000000017941 */ /* 0x000fea0003800000 */
.L_x_94:
        /* <DEDUP_REMOVED lines=12> */
.L_x_97:
[----:B------:R-:W-:Y:S05]  /*4b30*/  BSYNC B1 ;  /* 0x0000000000017941 */ /* 0x000fea0003800000 */
.L_x_96:
        /* <DEDUP_REMOVED lines=12> */
.L_x_99:
[----:B------:R-:W-:Y:S05]  /*4c00*/  BSYNC B1 ;  /* 0x0000000000017941 */ /* 0x000fea0003800000 */
.L_x_98:
        /* <DEDUP_REMOVED lines=12> */
.L_x_101:
[----:B------:R-:W-:Y:S05]  /*4cd0*/  BSYNC B1 ;  /* 0x0000000000017941 */ /* 0x000fea0003800000 */
.L_x_100:
        /* <DEDUP_REMOVED lines=12> */
.L_x_103:
[----:B------:R-:W-:Y:S05]  /*4da0*/  BSYNC B1 ;  /* 0x0000000000017941 */ /* 0x000fea0003800000 */
.L_x_102:
        /* <DEDUP_REMOVED lines=12> */
.L_x_105:
[----:B------:R-:W-:Y:S05]  /*4e70*/  BSYNC B1 ;  /* 0x0000000000017941 */ /* 0x000fea0003800000 */
.L_x_104:
        /* <DEDUP_REMOVED lines=12> */
.L_x_107:
[----:B------:R-:W-:Y:S05]  /*4f40*/  BSYNC B1 ;  /* 0x0000000000017941 */ /* 0x000fea0003800000 */
.L_x_106:
        /* <DEDUP_REMOVED lines=12> */
.L_x_109:
[----:B------:R-:W-:Y:S05]  /*5010*/  BSYNC B1 ;  /* 0x0000000000017941 */ /* 0x000fea0003800000 */
.L_x_108:
        /* <DEDUP_REMOVED lines=12> */
.L_x_111:
[----:B------:R-:W-:Y:S05]  /*50e0*/  BSYNC B1 ;  /* 0x0000000000017941 */ /* 0x000fea0003800000 */
.L_x_110:
        /* <DEDUP_REMOVED lines=12> */
.L_x_113:
[----:B------:R-:W-:Y:S05]  /*51b0*/  BSYNC B1 ;  /* 0x0000000000017941 */ /* 0x000fea0003800000 */
.L_x_112:
        /* <DEDUP_REMOVED lines=12> */
.L_x_115:
[----:B------:R-:W-:Y:S05]  /*5280*/  BSYNC B1 ;  /* 0x0000000000017941 */ /* 0x000fea0003800000 */
.L_x_114:
        /* <DEDUP_REMOVED lines=12> */
.L_x_117:
[----:B------:R-:W-:Y:S05]  /*5350*/  BSYNC B1 ;  /* 0x0000000000017941 */ /* 0x000fea0003800000 */
.L_x_116:
        /* <DEDUP_REMOVED lines=12> */
.L_x_119:
[----:B------:R-:W-:Y:S05]  /*5420*/  BSYNC B1 ;  /* 0x0000000000017941 */ /* 0x000fea0003800000 */
.L_x_118:
        /* <DEDUP_REMOVED lines=12> */
.L_x_121:
[----:B------:R-:W-:Y:S05]  /*54f0*/  BSYNC B1 ;  /* 0x0000000000017941 */ /* 0x000fea0003800000 */
.L_x_120:
        /* <DEDUP_REMOVED lines=12> */
.L_x_123:
[----:B------:R-:W-:Y:S05]  /*55c0*/  BSYNC B1 ;  /* 0x0000000000017941 */ /* 0x000fea0003800000 */
.L_x_122:
        /* <DEDUP_REMOVED lines=12> */
.L_x_125:
[----:B------:R-:W-:Y:S05]  /*5690*/  BSYNC B1 ;  /* 0x0000000000017941 */ /* 0x000fea0003800000 */
.L_x_124:
        /* <DEDUP_REMOVED lines=12> */
.L_x_127:
[----:B------:R-:W-:Y:S05]  /*5760*/  BSYNC B1 ;  /* 0x0000000000017941 */ /* 0x000fea0003800000 */
.L_x_126:
        /* <DEDUP_REMOVED lines=12> */
.L_x_129:
[----:B------:R-:W-:Y:S05]  /*5830*/  BSYNC B1 ;  /* 0x0000000000017941 */ /* 0x000fea0003800000 */
.L_x_128:
        /* <DEDUP_REMOVED lines=12> */
.L_x_131:
[----:B------:R-:W-:Y:S05]  /*5900*/  BSYNC B1 ;  /* 0x0000000000017941 */ /* 0x000fea0003800000 */
.L_x_130:
        /* <DEDUP_REMOVED lines=12> */
.L_x_133:
[----:B------:R-:W-:Y:S05]  /*59d0*/  BSYNC B1 ;  /* 0x0000000000017941 */ /* 0x000fea0003800000 */
.L_x_132:
        /* <DEDUP_REMOVED lines=12> */
.L_x_135:
[----:B------:R-:W-:Y:S05]  /*5aa0*/  BSYNC B1 ;  /* 0x0000000000017941 */ /* 0x000fea0003800000 */
.L_x_134:
        /* <DEDUP_REMOVED lines=12> */
.L_x_137:
[----:B------:R-:W-:Y:S05]  /*5b70*/  BSYNC B1 ;  /* 0x0000000000017941 */ /* 0x000fea0003800000 */
.L_x_136:
        /* <DEDUP_REMOVED lines=12> */
.L_x_139:
[----:B------:R-:W-:Y:S05]  /*5c40*/  BSYNC B1 ;  /* 0x0000000000017941 */ /* 0x000fea0003800000 */
.L_x_138:
        /* <DEDUP_REMOVED lines=12> */
.L_x_141:
[----:B------:R-:W-:Y:S05]  /*5d10*/  BSYNC B1 ;  /* 0x0000000000017941 */ /* 0x000fea0003800000 */
.L_x_140:
        /* <DEDUP_REMOVED lines=12> */
.L_x_143:
[----:B------:R-:W-:Y:S05]  /*5de0*/  BSYNC B1 ;  /* 0x0000000000017941 */ /* 0x000fea0003800000 */
.L_x_142:
        /* <DEDUP_REMOVED lines=12> */
.L_x_145:
[----:B------:R-:W-:Y:S05]  /*5eb0*/  BSYNC B1 ;  /* 0x0000000000017941 */ /* 0x000fea0003800000 */
.L_x_144:
        /* <DEDUP_REMOVED lines=12> */
.L_x_147:
[----:B------:R-:W-:Y:S05]  /*5f80*/  BSYNC B1 ;  /* 0x0000000000017941 */ /* 0x000fea0003800000 */
.L_x_146:
        /* <DEDUP_REMOVED lines=12> */
.L_x_149:
[----:B------:R-:W-:Y:S05]  /*6050*/  BSYNC B1 ;  /* 0x0000000000017941 */ /* 0x000fea0003800000 */
.L_x_148:
[----:B-----5:R-:W-:Y:S01]  /*6060*/  LOP3.LUT R28, R28, 0xff, RZ, 0xc0, !PT ;  /* 0x000000ff1c1c7812 */ /* 0x020fe200078ec0ff */
[----:B------:R-:W-:Y:S01]  /*6070*/  BSSY B1, `(.L_x_150) ;  /* 0x000000b000017945 */ /* 0x000fe20003800000 */
[----:B------:R-:W-:Y:S02]  /*6080*/  ISETP.LT.OR P4, PT, R27, 0x6a, !P2 ;  /* 0x0000006a1b00780c */ /* 0x000fe40005781670 */
[----:B------:R-:W-:-:S05]  /*6090*/  F2FP.F16.E5M2.UNPACK_B R28, R28 ;  /* 0x0000001cff1c723e */ /* 0x000fca00020004ff */
[----:B------:R-:W-:-:S05]  /*60a0*/  HADD2.F32 R28, -RZ, R28.H0_H0 ;  /* 0x2000001cff1c7230 */ /* 0x000fca0000004100 */
[----:B------:R-:W-:-:S04]  /*60b0*/  FMUL R28, R28, R9 ;  /* 0x000000091c1c7220 */ /* 0x000fc80000400000 */
[----:B------:R-:W-:Y:S01]  /*60c0*/  FFMA R28, R23, R8, R28 ;  /* 0x00000008171c7223 */ /* 0x000fe2000000001c */
[----:B------:R-:W-:-:S04]  /*60d0*/  PRMT R23, RZ, 0x7610, R23 ;  /* 0x00007610ff177816 */ /* 0x000fc80000000017 */
[----:B----4-:R-:W-:-:S05]  /*60e0*/  F2FP.SATFINITE.E5M2.F32.PACK_AB_MERGE_C R29, RZ, R28, RZ ;  /* 0x0000001cff1d723e */ /* 0x010fca00048060ff */
[----:B------:R4:W-:Y:S01]  /*60f0*/  @!P5 STG.E.U8 desc[UR16][R10.64+0x68], R29 ;  /* 0x0000681d0a00d986 */ /* 0x0009e2000c101110 */
[----:B------:R-:W-:Y:S05]  /*6100*/  @P4 BRA `(.L_x_151) ;  /* 0x0000000000044947 */ /* 0x000fea0003800000 */
[----:B------:R0:W5:Y:S02]  /*6110*/  LDG.E.U8 R23, desc[UR16][R24.64+0x69] ;  /* 0x0000691018177981 */ /* 0x000164000c1e1100 */
.L_x_151:
[----:B------:R-:W-:Y:S05]  /*6120*/  BSYNC B1 ;  /* 0x0000000000017941 */ /* 0x000fea0003800000 */
.L_x_150:
        /* <DEDUP_REMOVED lines=8> */
[----:B------:R-:W-:-:S05]  /*61b0*/  F2FP.SATFINITE.E5M2.F32.PACK_AB_MERGE_C R23, RZ, R23, RZ ;  /* 0x00000017ff17723e */ /* 0x000fca00048060ff */
[----:B------:R0:W-:Y:S01]  /*61c0*/  @!P4 STG.E.U8 desc[UR16][R10.64+0x69], R23 ;  /* 0x000069170a00c986 */ /* 0x0001e2000c101110 */
[----:B------:R-:W-:Y:S05]  /*61d0*/  @P5 BRA `(.L_x_153) ;  /* 0x0000000000045947 */ /* 0x000fea0003800000 */
[----:B------:R0:W5:Y:S02]  /*61e0*/  LDG.E.U8 R22, desc[UR16][R6.64+0x70] ;  /* 0x0000701006167981 */ /* 0x000164000c1e1100 */
.L_x_153:
[----:B------:R-:W-:Y:S05]  /*61f0*/  BSYNC B1 ;  /* 0x0000000000017941 */ /* 0x000fea0003800000 */
.L_x_152:
        /* <DEDUP_REMOVED lines=8> */
[----:B0-----:R-:W-:-:S05]  /*6280*/  F2FP.SATFINITE.E5M2.F32.PACK_AB_MERGE_C R23, RZ, R22, RZ ;  /* 0x00000016ff17723e */ /* 0x001fca00048060ff */
[----:B------:R0:W-:Y:S01]  /*6290*/  @!P5 STG.E.U8 desc[UR16][R12.64+0x70], R23 ;  /* 0x000070170c00d986 */ /* 0x0001e2000c101110 */
[----:B------:R-:W-:Y:S05]  /*62a0*/  @P4 BRA `(.L_x_155) ;  /* 0x0000000000044947 */ /* 0x000fea0003800000 */
[----:B------:R0:W5:Y:S02]  /*62b0*/  LDG.E.U8 R21, desc[UR16][R6.64+0x71] ;  /* 0x0000711006157981 */ /* 0x000164000c1e1100 */
.L_x_155:
[----:B------:R-:W-:Y:S05]  /*62c0*/  BSYNC B1 ;  /* 0x0000000000017941 */ /* 0x000fea0003800000 */
.L_x_154:
        /* <DEDUP_REMOVED lines=12> */
.L_x_157:
[----:B------:R-:W-:Y:S05]  /*6390*/  BSYNC B1 ;  /* 0x0000000000017941 */ /* 0x000fea0003800000 */
.L_x_156:
        /* <DEDUP_REMOVED lines=12> */
.L_x_159:
[----:B------:R-:W-:Y:S05]  /*6460*/  BSYNC B1 ;  /* 0x0000000000017941 */ /* 0x000fea0003800000 */
.L_x_158:
        /* <DEDUP_REMOVED lines=12> */
.L_x_161:
[----:B------:R-:W-:Y:S05]  /*6530*/  BSYNC B1 ;  /* 0x0000000000017941 */ /* 0x000fea0003800000 */
.L_x_160:
        /* <DEDUP_REMOVED lines=12> */
.L_x_163:
[----:B------:R-:W-:Y:S05]  /*6600*/  BSYNC B1 ;  /* 0x0000000000017941 */ /* 0x000fea0003800000 */
.L_x_162:
[----:B-----5:R-:W-:Y:S01]  /*6610*/  LOP3.LUT R15, R15, 0xff, RZ, 0xc0, !PT ;  /* 0x000000ff0f0f7812 */ /* 0x020fe200078ec0ff */
[----:B------:R-:W-:Y:S01]  /*6620*/  BSSY B1, `(.L_x_164) ;  /* 0x000000b000017945 */ /* 0x000fe20003800000 */
[----:B------:R-:W-:Y:S02]  /*6630*/  ISETP.LT.OR P4, PT, R27, 0x79, !P2 ;  /* 0x000000791b00780c */ /* 0x000fe40005781670 */
[----:B------:R-:W-:-:S05]  /*6640*/  F2FP.F16.E5M2.UNPACK_B R15, R15 ;  /* 0x0000000fff0f723e */ /* 0x000fca00020004ff */
[----:B0-2---:R-:W-:-:S05]  /*6650*/  HADD2.F32 R6, -RZ, R15.H0_H0 ;  /* 0x2000000fff067230 */ /* 0x005fca0000004100 */
[----:B------:R-:W-:Y:S01]  /*6660*/  FMUL R7, R6, R9 ;  /* 0x0000000906077220 */ /* 0x000fe20000400000 */
[----:B------:R-:W-:-:S03]  /*6670*/  PRMT R6, RZ, 0x7610, R6 ;  /* 0x00007610ff067816 */ /* 0x000fc60000000006 */
[----:B------:R-:W-:-:S05]  /*6680*/  FFMA R7, R14, R8, R7 ;  /* 0x000000080e077223 */ /* 0x000fca0000000007 */
[----:B------:R-:W-:-:S05]  /*6690*/  F2FP.SATFINITE.E5M2.F32.PACK_AB_MERGE_C R7, RZ, R7, RZ ;  /* 0x00000007ff07723e */ /* 0x000fca00048060ff */
[----:B------:R0:W-:Y:S01]  /*66a0*/  @!P1 STG.E.U8 desc[UR16][R12.64+0x79], R7 ;  /* 0x000079070c009986 */ /* 0x0001e2000c101110 */
[----:B------:R-:W-:Y:S05]  /*66b0*/  @P4 BRA `(.L_x_165) ;  /* 0x0000000000044947 */ /* 0x000fea0003800000 */
[----:B------:R2:W5:Y:S02]  /*66c0*/  LDG.E.U8 R6, desc[UR16][R24.64+0x78] ;  /* 0x0000781018067981 */ /* 0x000564000c1e1100 */
.L_x_165:
[----:B------:R-:W-:Y:S05]  /*66d0*/  BSYNC B1 ;  /* 0x0000000000017941 */ /* 0x000fea0003800000 */
.L_x_164:
[----:B-----5:R-:W-:Y:S01]  /*66e0*/  LOP3.LUT R6, R6, 0xff, RZ, 0xc0, !PT ;  /* 0x000000ff06067812 */ /* 0x020fe200078ec0ff */
[----:B------:R-:W-:Y:S01]  /*66f0*/  BSSY B1, `(.L_x_166) ;  /* 0x000000b000017945 */ /* 0x000fe20003800000 */
[----:B------:R-:W-:Y:S02]  /*6700*/  ISETP.LT.OR P2, PT, R27, 0x7a, !P2 ;  /* 0x0000007a1b00780c */ /* 0x000fe40005741670 */
[----:B------:R-:W-:-:S05]  /*6710*/  F2FP.F16.E5M2.UNPACK_B R6, R6 ;  /* 0x00000006ff06723e */ /* 0x000fca00020004ff */
[----:B------:R-:W-:-:S05]  /*6720*/  HADD2.F32 R6, -RZ, R6.H0_H0 ;  /* 0x20000006ff067230 */ /* 0x000fca0000004100 */
[----:B------:R-:W-:-:S04]  /*6730*/  FMUL R6, R6, R9 ;  /* 0x0000000906067220 */ /* 0x000fc80000400000 */
[----:B------:R-:W-:-:S05]  /*6740*/  FFMA R6, R17, R8, R6 ;  /* 0x0000000811067223 */ /* 0x000fca0000000006 */
[----:B0-----:R-:W-:Y:S02]  /*6750*/  F2FP.SATFINITE.E5M2.F32.PACK_AB_MERGE_C R7, RZ, R6, RZ ;  /* 0x00000006ff07723e */ /* 0x001fe400048060ff */
[----:B------:R-:W-:-:S03]  /*6760*/  PRMT R6, RZ, 0x7610, R6 ;  /* 0x00007610ff067816 */ /* 0x000fc60000000006 */
[----:B------:R0:W-:Y:S01]  /*6770*/  @!P4 STG.E.U8 desc[UR16][R10.64+0x78], R7 ;  /* 0x000078070a00c986 */ /* 0x0001e2000c101110 */
[----:B------:R-:W-:Y:S05]  /*6780*/  @P2 BRA `(.L_x_167) ;  /* 0x0000000000042947 */ /* 0x000fea0003800000 */
[----:B------:R0:W5:Y:S02]  /*6790*/  LDG.E.U8 R6, desc[UR16][R24.64+0x79] ;  /* 0x0000791018067981 */ /* 0x000164000c1e1100 */
.L_x_167:
[----:B------:R-:W-:Y:S05]  /*67a0*/  BSYNC B1 ;  /* 0x0000000000017941 */ /* 0x000fea0003800000 */
.L_x_166:
[----:B------:R-:W-:Y:S05]  /*67b0*/  @P2 BRA `(.L_x_168) ;  /* 0x0000001000282947 */ /* 0x000fea0003800000 */
[----:B-----5:R-:W-:-:S04]  /*67c0*/  LOP3.LUT R6, R6, 0xff, RZ, 0xc0, !PT ;  /* 0x000000ff06067812 */ /* 0x020fc800078ec0ff */
[----:B------:R-:W-:-:S05]  /*67d0*/  F2FP.F16.E5M2.UNPACK_B R6, R6 ;  /* 0x00000006ff06723e */ /* 0x000fca00020004ff */
[----:B------:R-:W-:-:S05]  /*67e0*/  HADD2.F32 R6, -RZ, R6.H0_H0 ;  /* 0x20000006ff067230 */ /* 0x000fca0000004100 */
[----:B0-----:R-:W-:-:S04]  /*67f0*/  FMUL R7, R6, R9 ;  /* 0x0000000906077220 */ /* 0x001fc80000400000 */
[----:B------:R-:W-:-:S05]  /*6800*/  FFMA R7, R16, R8, R7 ;  /* 0x0000000810077223 */ /* 0x000fca0000000007 */
[----:B------:R-:W-:-:S05]  /*6810*/  F2FP.SATFINITE.E5M2.F32.PACK_AB_MERGE_C R7, RZ, R7, RZ ;  /* 0x00000007ff07723e */ /* 0x000fca00048060ff */
[----:B------:R0:W-:Y:S01]  /*6820*/  STG.E.U8 desc[UR16][R10.64+0x79], R7 ;  /* 0x000079070a007986 */ /* 0x0001e2000c101110 */
[----:B------:R-:W-:Y:S05]  /*6830*/  BRA `(.L_x_168) ;  /* 0x0000001000087947 */ /* 0x000fea0003800000 */
.L_x_39:
[----:B------:R-:W-:Y:S01]  /*6840*/  ISETP.GE.AND P2, PT, R33, 0x1, PT ;  /* 0x000000012100780c */ /* 0x000fe20003f46270 */
[-C--:B--2---:R-:W-:Y:S01]  /*6850*/  FMUL R141, R141, R8.reuse ;  /* 0x000000088d8d7220 */ /* 0x084fe20000400000 */
[-C--:B------:R-:W-:Y:S01]  /*6860*/  FMUL R140, R140, R8.reuse ;  /* 0x000000088c8c7220 */ /* 0x080fe20000400000 */
[----:B------:R-:W-:Y:S01]  /*6870*/  ISETP.GE.AND P1, PT, R33, 0x9, PT ;  /* 0x000000092100780c */ /* 0x000fe20003f26270 */
[-C--:B------:R-:W-:Y:S01]  /*6880*/  FMUL R138, R138, R8.reuse ;  /* 0x000000088a8a7220 */ /* 0x080fe20000400000 */
[----:B------:R-:W-:Y:S01]  /*6890*/  ISETP.LT.OR P5, PT, R27, 0x1, !P2 ;  /* 0x000000011b00780c */ /* 0x000fe200057a1670 */
[-C--:B------:R-:W-:Y:S01]  /*68a0*/  FMUL R139, R139, R8.reuse ;  /* 0x000000088b8b7220 */ /* 0x080fe20000400000 */
[----:B------:R-:W-:Y:S01]  /*68b0*/  ISETP.LT.OR P4, PT, R27, 0x2, !P2 ;  /* 0x000000021b00780c */ /* 0x000fe20005781670 */
[-C--:B------:R-:W-:Y:S01]  /*68c0*/  FMUL R137, R137, R8.reuse ;  /* 0x0000000889897220 */ /* 0x080fe20000400000 */
[----:B------:R-:W-:Y:S01]  /*68d0*/  F2FP.SATFINITE.E5M2.F32.PACK_AB_MERGE_C R141, RZ, R141, RZ ;  /* 0x0000008dff8d723e */ /* 0x000fe200048060ff */
[----:B------:R-:W-:Y:S01]  /*68e0*/  FMUL R136, R136, R8 ;  /* 0x0000000888887220 */ /* 0x000fe20000400000 */
[----:B------:R-:W-:Y:S01]  /*68f0*/  F2FP.SATFINITE.E5M2.F32.PACK_AB_MERGE_C R7, RZ, R140, RZ ;  /* 0x0000008cff07723e */ /* 0x000fe200048060ff */
[-C--:B------:R-:W-:Y:S01]  /*6900*/  FMUL R135, R135, R8.reuse ;  /* 0x0000000887877220 */ /* 0x080fe20000400000 */
[C---:B------:R-:W-:Y:S01]  /*6910*/  ISETP.LT.OR P6, PT, R27.reuse, 0x9, !P2 ;  /* 0x000000091b00780c */ /* 0x040fe200057c1670 */
[----:B------:R-:W-:Y:S01]  /*6920*/  FMUL R134, R134, R8 ;  /* 0x0000000886867220 */ /* 0x000fe20000400000 */
[----:B------:R-:W-:Y:S01]  /*6930*/  F2FP.SATFINITE.E5M2.F32.PACK_AB_MERGE_C R25, RZ, R138, RZ ;  /* 0x0000008aff19723e */ /* 0x000fe200048060ff */
[-C--:B------:R-:W-:Y:S01]  /*6940*/  FMUL R132, R132, R8.reuse ;  /* 0x0000000884847220 */ /* 0x080fe20000400000 */
[----:B------:R-:W-:Y:S01]  /*6950*/  F2FP.SATFINITE.E5M2.F32.PACK_AB_MERGE_C R139, RZ, R139, RZ ;  /* 0x0000008bff8b723e */ /* 0x000fe200048060ff */
[----:B------:R-:W-:Y:S01]  /*6960*/  @!P5 STG.E.U8 desc[UR16][R12.64], R141 ;  /* 0x0000008d0c00d986 */ /* 0x000fe2000c101110 */
[----:B------:R-:W-:Y:S01]  /*6970*/  ISETP.LT.OR P5, PT, R27, 0x2, !P1 ;  /* 0x000000021b00780c */ /* 0x000fe20004fa1670 */
[-C--:B------:R-:W-:Y:S01]  /*6980*/  FMUL R133, R133, R8.reuse ;  /* 0x0000000885857220 */ /* 0x080fe20000400000 */
[----:B------:R-:W-:Y:S01]  /*6990*/  F2FP.SATFINITE.E5M2.F32.PACK_AB_MERGE_C R137, RZ, R137, RZ ;  /* 0x00000089ff89723e */ /* 0x000fe200048060ff */
[----:B------:R0:W-:Y:S01]  /*69a0*/  @!P4 STG.E.U8 desc[UR16][R12.64+0x1], R7 ;  /* 0x000001070c00c986 */ /* 0x0001e2000c101110 */
[----:B------:R-:W-:Y:S01]  /*69b0*/  ISETP.LT.OR P4, PT, R27, 0x1, !P1 ;  /* 0x000000011b00780c */ /* 0x000fe20004f81670 */
[-C--:B------:R-:W-:Y:S01]  /*69c0*/  FMUL R131, R131, R8.reuse ;  /* 0x0000000883837220 */ /* 0x080fe20000400000 */
[----:B------:R-:W-:Y:S01]  /*69d0*/  F2FP.SATFINITE.E5M2.F32.PACK_AB_MERGE_C R135, RZ, R135, RZ ;  /* 0x00000087ff87723e */ /* 0x000fe200048060ff */
[----:B------:R-:W-:Y:S01]  /*69e0*/  FMUL R130, R130, R8 ;  /* 0x0000000882827220 */ /* 0x000fe20000400000 */
[----:B------:R-:W-:Y:S01]  /*69f0*/  F2FP.SATFINITE.E5M2.F32.PACK_AB_MERGE_C R29, RZ, R134, RZ ;  /* 0x00000086ff1d723e */ /* 0x000fe200048060ff */
[-C--:B------:R-:W-:Y:S01]  /*6a00*/  FMUL R129, R129, R8.reuse ;  /* 0x0000000881817220 */ /* 0x080fe20000400000 */
[----:B------:R-:W-:Y:S01]  /*6a10*/  F2FP.SATFINITE.E5M2.F32.PACK_AB_MERGE_C R133, RZ, R133, RZ ;  /* 0x00000085ff85723e */ /* 0x000fe200048060ff */
[-C--:B------:R-:W-:Y:S01]  /*6a20*/  FMUL R128, R128, R8.reuse ;  /* 0x0000000880807220 */ /* 0x080fe20000400000 */
[----:B------:R-:W-:Y:S01]  /*6a30*/  F2FP.SATFINITE.E5M2.F32.PACK_AB_MERGE_C R131, RZ, R131, RZ ;  /* 0x00000083ff83723e */ /* 0x000fe200048060ff */
[----:B------:R1:W-:Y:S01]  /*6a40*/  @!P5 STG.E.U8 desc[UR16][R10.64+0x1], R25 ;  /* 0x000001190a00d986 */ /* 0x0003e2000c101110 */
[C---:B------:R-:W-:Y:S01]  /*6a50*/  ISETP.LT.OR P5, PT, R27.reuse, 0xa, !P2 ;  /* 0x0000000a1b00780c */ /* 0x040fe200057a1670 */
[----:B------:R-:W-:Y:S01]  /*6a60*/  FMUL R126, R126, R8 ;  /* 0x000000087e7e7220 */ /* 0x000fe20000400000 */
[----:B0-----:R-:W-:Y:S01]  /*6a70*/  F2FP.SATFINITE.E5M2.F32.PACK_AB_MERGE_C R7, RZ, R136, RZ ;  /* 0x00000088ff07723e */ /* 0x001fe200048060ff */
[----:B------:R-:W-:Y:S01]  /*6a80*/  @!P4 STG.E.U8 desc[UR16][R10.64], R139 ;  /* 0x0000008b0a00c986 */ /* 0x000fe2000c101110 */
[----:B------:R-:W-:Y:S01]  /*6a90*/  ISETP.LT.OR P4, PT, R27, 0x9, !P1 ;  /* 0x000000091b00780c */ /* 0x000fe20004f81670 */
[-C--:B------:R-:W-:Y:S01]  /*6aa0*/  FMUL R127, R127, R8.reuse ;  /* 0x000000087f7f7220 */ /* 0x080fe20000400000 */
[----:B------:R-:W-:Y:S01]  /*6ab0*/  F2FP.SATFINITE.E5M2.F32.PACK_AB_MERGE_C R129, RZ, R129, RZ ;  /* 0x00000081ff81723e */ /* 0x000fe200048060ff */
[----:B------:R-:W-:Y:S01]  /*6ac0*/  @!P6 STG.E.U8 desc[UR16][R12.64+0x8], R137 ;  /* 0x000008890c00e986 */ /* 0x000fe2000c101110 */
[----:B------:R-:W-:Y:S01]  /*6ad0*/  ISETP.LT.OR P6, PT, R27, 0xa, !P1 ;  /* 0x0000000a1b00780c */ /* 0x000fe20004fc1670 */
[-C--:B------:R-:W-:Y:S01]  /*6ae0*/  FMUL R125, R125, R8.reuse ;  /* 0x000000087d7d7220 */ /* 0x080fe20000400000 */
[----:B------:R-:W-:Y:S01]  /*6af0*/  F2FP.SATFINITE.E5M2.F32.PACK_AB_MERGE_C R127, RZ, R127, RZ ;  /* 0x0000007fff7f723e */ /* 0x000fe200048060ff */
[----:B------:R-:W-:Y:S01]  /*6b00*/  FMUL R124, R124, R8 ;  /* 0x000000087c7c7220 */ /* 0x000fe20000400000 */
[----:B-1----:R-:W-:Y:S01]  /*6b10*/  F2FP.SATFINITE.E5M2.F32.PACK_AB_MERGE_C R25, RZ, R132, RZ ;  /* 0x00000084ff19723e */ /* 0x002fe200048060ff */
[----:B------:R0:W-:Y:S01]  /*6b20*/  @!P5 STG.E.U8 desc[UR16][R12.64+0x9], R7 ;  /* 0x000009070c00d986 */ /* 0x0001e2000c101110 */
[----:B------:R-:W-:Y:S01]  /*6b30*/  ISETP.LT.OR P5, PT, R27, 0x12, !P2 ;  /* 0x000000121b00780c */ /* 0x000fe200057a1670 */
[-C--:B------:R-:W-:Y:S01]  /*6b40*/  FMUL R123, R123, R8.reuse ;  /* 0x000000087b7b7220 */ /* 0x080fe20000400000 */
[----:B------:R-:W-:Y:S01]  /*6b50*/  F2FP.SATFINITE.E5M2.F32.PACK_AB_MERGE_C R125, RZ, R125, RZ ;  /* 0x0000007dff7d723e */ /* 0x000fe200048060ff */
[----:B------:R-:W-:Y:S01]  /*6b60*/  @!P4 STG.E.U8 desc[UR16][R10.64+0x8], R135 ;  /* 0x000008870a00c986 */ /* 0x000fe2000c101110 */
[C---:B------:R-:W-:Y:S01]  /*6b70*/  ISETP.LT.OR P4, PT, R27.reuse, 0x11, !P2 ;  /* 0x000000111b00780c */ /* 0x040fe20005781670 */
[-C--:B------:R-:W-:Y:S01]  /*6b80*/  FMUL R122, R122, R8.reuse ;  /* 0x000000087a7a7220 */ /* 0x080fe20000400000 */
[----:B------:R-:W-:Y:S01]  /*6b90*/  F2FP.SATFINITE.E5M2.F32.PACK_AB_MERGE_C R123, RZ, R123, RZ ;  /* 0x0000007bff7b723e */ /* 0x000fe200048060ff */
[----:B------:R1:W-:Y:S01]  /*6ba0*/  @!P6 STG.E.U8 desc[UR16][R10.64+0x9], R29 ;  /* 0x0000091d0a00e986 */ /* 0x0003e2000c101110 */
[----:B------:R-:W-:Y:S01]  /*6bb0*/  ISETP.LT.OR P6, PT, R27, 0x11, !P1 ;  /* 0x000000111b00780c */ /* 0x000fe20004fc1670 */
[-C--:B------:R-:W-:Y:S01]  /*6bc0*/  FMUL R120, R120, R8.reuse ;  /* 0x0000000878787220 */ /* 0x080fe20000400000 */
[----:B------:R-:W-:Y:S01]  /*6bd0*/  FMUL R121, R121, R8 ;  /* 0x0000000879797220 */ /* 0x000fe20000400000 */
[----:B0-----:R-:W-:Y:S01]  /*6be0*/  F2FP.SATFINITE.E5M2.F32.PACK_AB_MERGE_C R7, RZ, R130, RZ ;  /* 0x00000082ff07723e */ /* 0x001fe200048060ff */
[-C--:B------:R-:W-:Y:S01]  /*6bf0*/  FMUL R119, R119, R8.reuse ;  /* 0x0000000877777220 */ /* 0x080fe20000400000 */
[----:B------:R0:W-:Y:S01]  /*6c00*/  @!P5 STG.E.U8 desc[UR16][R12.64+0x11], R25 ;  /* 0x000011190c00d986 */ /* 0x0001e2000c101110 */
[C---:B------:R-:W-:Y:S01]  /*6c10*/  ISETP.LT.OR P5, PT, R27.reuse, 0x12, !P1 ;  /* 0x000000121b00780c */ /* 0x040fe20004fa1670 */
[-C--:B------:R-:W-:Y:S01]  /*6c20*/  FMUL R118, R118, R8.reuse ;  /* 0x0000000876767220 */ /* 0x080fe20000400000 */
[----:B------:R-:W-:Y:S01]  /*6c30*/  F2FP.SATFINITE.E5M2.F32.PACK_AB_MERGE_C R121, RZ, R121, RZ ;  /* 0x00000079ff79723e */ /* 0x000fe200048060ff */
[----:B------:R-:W-:Y:S01]  /*6c40*/  @!P4 STG.E.U8 desc[UR16][R12.64+0x10], R133 ;  /* 0x000010850c00c986 */ /* 0x000fe2000c101110 */
[----:B------:R-:W-:Y:S01]  /*6c50*/  ISETP.LT.OR P4, PT, R27, 0x19, !P2 ;  /* 0x000000191b00780c */ /* 0x000fe20005781670 */
[----:B------:R-:W-:Y:S01]  /*6c60*/  FMUL R117, R117, R8 ;  /* 0x0000000875757220 */ /* 0x000fe20000400000 */
[----:B-1----:R-:W-:Y:S01]  /*6c70*/  F2FP.SATFINITE.E5M2.F32.PACK_AB_MERGE_C R29, RZ, R128, RZ ;  /* 0x00000080ff1d723e */ /* 0x002fe200048060ff */
[----:B------:R-:W-:Y:S01]  /*6c80*/  @!P6 STG.E.U8 desc[UR16][R10.64+0x10], R131 ;  /* 0x000010830a00e986 */ /* 0x000fe2000c101110 */
[C---:B------:R-:W-:Y:S01]  /*6c90*/  ISETP.LT.OR P6, PT, R27.reuse, 0x1a, !P2 ;  /* 0x0000001a1b00780c */ /* 0x040fe200057c1670 */
[-C--:B------:R-:W-:Y:S01]  /*6ca0*/  FMUL R116, R116, R8.reuse ;  /* 0x0000000874747220 */ /* 0x080fe20000400000 */
[----:B------:R-:W-:Y:S01]  /*6cb0*/  F2FP.SATFINITE.E5M2.F32.PACK_AB_MERGE_C R119, RZ, R119, RZ ;  /* 0x00000077ff77723e */ /* 0x000fe200048060ff */
[----:B------:R-:W-:Y:S01]  /*6cc0*/  FMUL R114, R114, R8 ;  /* 0x0000000872727220 */ /* 0x000fe20000400000 */
[----:B0-----:R-:W-:Y:S01]  /*6cd0*/  F2FP.SATFINITE.E5M2.F32.PACK_AB_MERGE_C R25, RZ, R126, RZ ;  /* 0x0000007eff19723e */ /* 0x001fe200048060ff */
[----:B------:R0:W-:Y:S01]  /*6ce0*/  @!P5 STG.E.U8 desc[UR16][R10.64+0x11], R7 ;  /* 0x000011070a00d986 */ /* 0x0001e2000c101110 */
[----:B------:R-:W-:Y:S01]  /*6cf0*/  ISETP.LT.OR P5, PT, R27, 0x1a, !P1 ;  /* 0x0000001a1b00780c */ /* 0x000fe20004fa1670 */
        /* <DEDUP_REMOVED lines=11> */
[----:B0-----:R-:W-:Y:S01]  /*6db0*/  F2FP.SATFINITE.E5M2.F32.PACK_AB_MERGE_C R7, RZ, R124, RZ ;  /* 0x0000007cff07723e */ /* 0x001fe200048060ff */
[----:B------:R0:W-:Y:S01]  /*6dc0*/  @!P5 STG.E.U8 desc[UR16][R10.64+0x19], R25 ;  /* 0x000019190a00d986 */ /* 0x0001e2000c101110 */
[C---:B------:R-:W-:Y:S01]  /*6dd0*/  ISETP.LT.OR P5, PT, R27.reuse, 0x22, !P2 ;  /* 0x000000221b00780c */ /* 0x040fe200057a1670 */
[-C--:B------:R-:W-:Y:S01]  /*6de0*/  FMUL R110, R110, R8.reuse ;  /* 0x000000086e6e7220 */ /* 0x080fe20000400000 */
[----:B------:R-:W-:Y:S01]  /*6df0*/  F2FP.SATFINITE.E5M2.F32.PACK_AB_MERGE_C R111, RZ, R111, RZ ;  /* 0x0000006fff6f723e */ /* 0x000fe200048060ff */
[----:B------:R-:W-:Y:S01]  /*6e00*/  @!P4 STG.E.U8 desc[UR16][R10.64+0x18], R127 ;  /* 0x0000187f0a00c986 */ /* 0x000fe2000c101110 */
[C---:B------:R-:W-:Y:S01]  /*6e10*/  ISETP.LT.OR P4, PT, R27.reuse, 0x21, !P1 ;  /* 0x000000211b00780c */ /* 0x040fe20004f81670 */
[----:B------:R-:W-:Y:S01]  /*6e20*/  FMUL R108, R108, R8 ;  /* 0x000000086c6c7220 */ /* 0x000fe20000400000 */
[----:B-1----:R-:W-:Y:S01]  /*6e30*/  F2FP.SATFINITE.E5M2.F32.PACK_AB_MERGE_C R29, RZ, R122, RZ ;  /* 0x0000007aff1d723e */ /* 0x002fe200048060ff */
[----:B------:R-:W-:Y:S01]  /*6e40*/  @!P6 STG.E.U8 desc[UR16][R12.64+0x20], R125 ;  /* 0x0000207d0c00e986 */ /* 0x000fe2000c101110 */
[----:B------:R-:W-:Y:S01]  /*6e50*/  ISETP.LT.OR P6, PT, R27, 0x22, !P1 ;  /* 0x000000221b00780c */ /* 0x000fe20004fc1670 */
[-C--:B------:R-:W-:Y:S01]  /*6e60*/  FMUL R109, R109, R8.reuse ;  /* 0x000000086d6d7220 */ /* 0x080fe20000400000 */
[----:B------:R-:W-:Y:S01]  /*6e70*/  FMUL R107, R107, R8 ;  /* 0x000000086b6b7220 */ /* 0x000fe20000400000 */
[----:B0-----:R-:W-:Y:S01]  /*6e80*/  F2FP.SATFINITE.E5M2.F32.PACK_AB_MERGE_C R25, RZ, R120, RZ ;  /* 0x00000078ff19723e */ /* 0x001fe200048060ff */
[-C--:B------:R-:W-:Y:S01]  /*6e90*/  FMUL R106, R106, R8.reuse ;  /* 0x000000086a6a7220 */ /* 0x080fe20000400000 */
        /* <DEDUP_REMOVED lines=33> */
[----:B------:R-:W-:Y:S01]  /*70b0*/  ISETP.LT.OR P4, PT, R27, 0x31, !P1 ;  /* 0x000000311b00780c */ /* 0x000fe20004f81670 */
[-C--:B------:R-:W-:Y:S01]  /*70c0*/  FMUL R97, R97, R8.reuse ;  /* 0x0000000861617220 */ /* 0x080fe20000400000 */
[-C--:B------:R-:W-:Y:S01]  /*70d0*/  FMUL R95, R95, R8.reuse ;  /* 0x000000085f5f7220 */ /* 0x080fe20000400000 */
        /* <DEDUP_REMOVED lines=37> */
[-C--:B------:R-:W-:Y:S01]  /*7330*/  FMUL R19, R19, R8.reuse ;  /* 0x0000000813137220 */ /* 0x080fe20000400000 */
        /* <DEDUP_REMOVED lines=17> */
[----:B------:R-:W-:Y:S01]  /*7450*/  F2FP.SATFINITE.E5M2.F32.PACK_AB_MERGE_C R15, RZ, R15, RZ ;  /* 0x0000000fff0f723e */ /* 0x000fe200048060ff */
[----:B------:R1:W-:Y:S01]  /*7460*/  @!P6 STG.E.U8 desc[UR16][R12.64+0x49], R29 ;  /* 0x0000491d0c00e986 */ /* 0x0003e2000c101110 */
[----:B------:R-:W-:-:S02]  /*7470*/  ISETP.LT.OR P6, PT, R27, 0x51, !P2 ;  /* 0x000000511b00780c */ /* 0x000fc400057c1670 */
[----:B------:R-:W-:Y:S02]  /*7480*/  F2FP.SATFINITE.E5M2.F32.PACK_AB_MERGE_C R17, RZ, R17, RZ ;  /* 0x00000011ff11723e */ /* 0x000fe400048060ff */
[----:B0-----:R-:W-:Y:S01]  /*7490*/  F2FP.SATFINITE.E5M2.F32.PACK_AB_MERGE_C R7, RZ, R100, RZ ;  /* 0x00000064ff07723e */ /* 0x001fe200048060ff */
[----:B------:R0:W-:Y:S01]  /*74a0*/  @!P5 STG.E.U8 desc[UR16][R10.64+0x49], R25 ;  /* 0x000049190a00d986 */ /* 0x0001e2000c101110 */
[----:B------:R-:W-:-:S03]  /*74b0*/  ISETP.LT.OR P5, PT, R27, 0x52, !P2 ;  /* 0x000000521b00780c */ /* 0x000fc600057a1670 */
[----:B------:R-:W-:Y:S01]  /*74c0*/  @!P4 STG.E.U8 desc[UR16][R10.64+0x48], R103 ;  /* 0x000048670a00c986 */ /* 0x000fe2000c101110 */
[C---:B------:R-:W-:Y:S02]  /*74d0*/  ISETP.LT.OR P4, PT, R27.reuse, 0x51, !P1 ;  /* 0x000000511b00780c */ /* 0x040fe40004f81670 */
[----:B-1----:R-:W-:Y:S01]  /*74e0*/  F2FP.SATFINITE.E5M2.F32.PACK_AB_MERGE_C R29, RZ, R98, RZ ;  /* 0x00000062ff1d723e */ /* 0x002fe200048060ff */
[----:B------:R-:W-:Y:S01]  /*74f0*/  @!P6 STG.E.U8 desc[UR16][R12.64+0x50], R101 ;  /* 0x000050650c00e986 */ /* 0x000fe2000c101110 */
[----:B------:R-:W-:Y:S02]  /*7500*/  ISETP.LT.OR P6, PT, R27, 0x52, !P1 ;  /* 0x000000521b00780c */ /* 0x000fe40004fc1670 */
[----:B0-----:R-:W-:-:S03]  /*7510*/  F2FP.SATFINITE.E5M2.F32.PACK_AB_MERGE_C R25, RZ, R96, RZ ;  /* 0x00000060ff19723e */ /* 0x001fc600048060ff */
[----:B------:R0:W-:Y:S01]  /*7520*/  @!P5 STG.E.U8 desc[UR16][R12.64+0x51], R7 ;  /* 0x000051070c00d986 */ /* 0x0001e2000c101110 */
[----:B------:R-:W-:-:S03]  /*7530*/  ISETP.LT.OR P5, PT, R27, 0x5a, !P2 ;  /* 0x0000005a1b00780c */ /* 0x000fc600057a1670 */
[----:B------:R-:W-:Y:S01]  /*7540*/  @!P4 STG.E.U8 desc[UR16][R10.64+0x50], R99 ;  /* 0x000050630a00c986 */ /* 0x000fe2000c101110 */
[----:B------:R-:W-:-:S03]  /*7550*/  ISETP.LT.OR P4, PT, R27, 0x59, !P2 ;  /* 0x000000591b00780c */ /* 0x000fc60005781670 */
[----:B------:R1:W-:Y:S01]  /*7560*/  @!P6 STG.E.U8 desc[UR16][R10.64+0x51], R29 ;  /* 0x0000511d0a00e986 */ /* 0x0003e2000c101110 */
[----:B------:R-:W-:Y:S02]  /*7570*/  ISETP.LT.OR P6, PT, R27, 0x59, !P1 ;  /* 0x000000591b00780c */ /* 0x000fe40004fc1670 */
[----:B0-----:R-:W-:-:S03]  /*7580*/  F2FP.SATFINITE.E5M2.F32.PACK_AB_MERGE_C R7, RZ, R94, RZ ;  /* 0x0000005eff07723e */ /* 0x001fc600048060ff */
        /* <DEDUP_REMOVED lines=27> */
[----:B------:R-:W-:Y:S01]  /*7740*/  @!P6 STG.E.U8 desc[UR16][R10.64+0x69], R29 ;  /* 0x0000691d0a00e986 */ /* 0x000fe2000c101110 */
[----:B------:R-:W-:Y:S02]  /*7750*/  ISETP.LT.OR P6, PT, R27, 0x71, !P1 ;  /* 0x000000711b00780c */ /* 0x000fe40004fc1670 */
[----:B0-----:R-:W-:-:S03]  /*7760*/  F2FP.SATFINITE.E5M2.F32.PACK_AB_MERGE_C R7, RZ, R18, RZ ;  /* 0x00000012ff07723e */ /* 0x001fc600048060ff */
[----:B------:R-:W-:Y:S01]  /*7770*/  @!P5 STG.E.U8 desc[UR16][R12.64+0x71], R25 ;  /* 0x000071190c00d986 */ /* 0x000fe2000c101110 */
[C---:B------:R-:W-:Y:S02]  /*7780*/  ISETP.LT.OR P5, PT, R27.reuse, 0x79, !P2 ;  /* 0x000000791b00780c */ /* 0x040fe400057a1670 */
[C---:B------:R-:W-:Y:S01]  /*7790*/  ISETP.LT.OR P2, PT, R27.reuse, 0x7a, !P2 ;  /* 0x0000007a1b00780c */ /* 0x040fe20005741670 */
[----:B------:R0:W-:Y:S01]  /*77a0*/  @!P4 STG.E.U8 desc[UR16][R12.64+0x70], R21 ;  /* 0x000070150c00c986 */ /* 0x0001e2000c101110 */
[----:B------:R-:W-:-:S03]  /*77b0*/  ISETP.LT.OR P4, PT, R27, 0x72, !P1 ;  /* 0x000000721b00780c */ /* 0x000fc60004f81670 */
[----:B------:R1:W-:Y:S01]  /*77c0*/  @!P6 STG.E.U8 desc[UR16][R10.64+0x70], R19 ;  /* 0x000070130a00e986 */ /* 0x0003e2000c101110 */
[C---:B------:R-:W-:Y:S02]  /*77d0*/  ISETP.LT.OR P6, PT, R27.reuse, 0x79, !P1 ;  /* 0x000000791b00780c */ /* 0x040fe40004fc1670 */
[----:B------:R-:W-:Y:S02]  /*77e0*/  ISETP.LT.OR P1, PT, R27, 0x7a, !P1 ;  /* 0x0000007a1b00780c */ /* 0x000fe40004f21670 */
[----:B0-----:R-:W-:-:S05]  /*77f0*/  F2FP.SATFINITE.E5M2.F32.PACK_AB_MERGE_C R21, RZ, R16, RZ ;  /* 0x00000010ff15723e */ /* 0x001fca00048060ff */
[----:B------:R0:W-:Y:S01]  /*7800*/  @!P4 STG.E.U8 desc[UR16][R10.64+0x71], R7 ;  /* 0x000071070a00c986 */ /* 0x0001e2000c101110 */
[----:B-1----:R-:W-:-:S03]  /*7810*/  F2FP.SATFINITE.E5M2.F32.PACK_AB_MERGE_C R19, RZ, R14, RZ ;  /* 0x0000000eff13723e */ /* 0x002fc600048060ff */
[----:B------:R0:W-:Y:S04]  /*7820*/  @!P5 STG.E.U8 desc[UR16][R12.64+0x78], R15 ;  /* 0x0000780f0c00d986 */ /* 0x0001e8000c101110 */
[----:B------:R0:W-:Y:S04]  /*7830*/  @!P2 STG.E.U8 desc[UR16][R12.64+0x79], R19 ;  /* 0x000079130c00a986 */ /* 0x0001e8000c101110 */
[----:B------:R0:W-:Y:S04]  /*7840*/  @!P6 STG.E.U8 desc[UR16][R10.64+0x78], R17 ;  /* 0x000078110a00e986 */ /* 0x0001e8000c101110 */
[----:B------:R0:W-:Y:S02]  /*7850*/  @!P1 STG.E.U8 desc[UR16][R10.64+0x79], R21 ;  /* 0x000079150a009986 */ /* 0x0001e4000c101110 */
.L_x_168:
[----:B------:R-:W-:Y:S05]  /*7860*/  BSYNC B0 ;  /* 0x0000000000007941 */ /* 0x000fea0003800000 */
.L_x_38:
[----:B------:R-:W-:Y:S01]  /*7870*/  ULDC UR6, c[0x0][0xc] ;  /* 0x0000030000067ab9 */ /* 0x000fe20000000800 */
[----:B------:R-:W-:Y:S01]  /*7880*/  ULDC UR7, c[0x0][0x10] ;  /* 0x0000040000077ab9 */ /* 0x000fe20000000800 */
[----:B0-----:R-:W0:Y:S01]  /*7890*/  LDC R7, c[0x0][0x14] ;  /* 0x00000500ff077b82 */ /* 0x001e220000000800 */
[----:B------:R-:W-:Y:S01]  /*78a0*/  UIMAD.WIDE.U32 UR6, UR6, UR7, URZ ;  /* 0x00000007060672a5 */ /* 0x000fe2000f8e003f */
[----:B----4-:R-:W-:Y:S02]  /*78b0*/  IMAD.MOV.U32 R10, RZ, RZ, -0x1 ;  /* 0xffffffffff0a7424 */ /* 0x010fe400078e00ff */
[----:B-----5:R-:W-:-:S03]  /*78c0*/  IMAD.MOV.U32 R6, RZ, RZ, -0x1 ;  /* 0xffffffffff067424 */ /* 0x020fc600078e00ff */
[----:B0-----:R-:W-:-:S04]  /*78d0*/  IMAD.WIDE.U32 R2, R7, UR6, R2 ;  /* 0x0000000607027c25 */ /* 0x001fc8000f8e0002 */
[----:B------:R-:W-:Y:S01]  /*78e0*/  IMAD R7, R7, UR7, RZ ;  /* 0x0000000707077c24 */ /* 0x000fe2000f8e02ff */
[----:B------:R-:W-:Y:S02]  /*78f0*/  ULDC.64 UR6, c[0x0][0x650] ;  /* 0x0001940000067ab9 */ /* 0x000fe40000000a00 */
[----:B------:R-:W-:Y:S01]  /*7900*/  ISETP.GE.U32.AND P1, PT, R2, UR6, PT ;  /* 0x0000000602007c0c */ /* 0x000fe2000bf26070 */
[--C-:B------:R-:W-:Y:S01]  /*7910*/  IMAD.IADD R3, R3, 0x1, R7.reuse ;  /* 0x0000000103037824 */ /* 0x100fe200078e0207 */
[----:B------:R-:W-:-:S04]  /*7920*/  PRMT R7, RZ, 0x7610, R7 ;  /* 0x00007610ff077816 */ /* 0x000fc80000000007 */
[----:B------:R-:W-:-:S13]  /*7930*/  ISETP.GE.U32.AND.EX P1, PT, R3, UR7, PT, P1 ;  /* 0x0000000703007c0c */ /* 0x000fda000bf26110 */
[----:B------:R-:W-:Y:S05]  /*7940*/  @P1 BRA `(.L_x_169) ;  /* 0x0000000400601947 */ /* 0x000fea0003800000 */
[----:B------:R-:W0:Y:S01]  /*7950*/  S2R R20, SR_CTAID.X ;  /* 0x0000000000147919 */ /* 0x000e220000002500 */
[----:B------:R-:W4:Y:S01]  /*7960*/  LDC.64 R14, c[0x0][0x628] ;  /* 0x00018a00ff0e7b82 */ /* 0x000f220000000a00 */
[----:B------:R-:W-:Y:S01]  /*7970*/  ULDC UR6, c[0x0][0x150] ;  /* 0x0000540000067ab9 */ /* 0x000fe20000000800 */
[----:B-1----:R-:W-:Y:S01]  /*7980*/  IMAD.MOV.U32 R12, RZ, RZ, R2 ;  /* 0x000000ffff0c7224 */ /* 0x002fe200078e0002 */
[----:B------:R-:W1:Y:S01]  /*7990*/  S2R R22, SR_CTAID.Y ;  /* 0x0000000000167919 */ /* 0x000e620000002600 */
[----:B------:R-:W-:-:S04]  /*79a0*/  IMAD.MOV.U32 R13, RZ, RZ, R3 ;  /* 0x000000ffff0d7224 */ /* 0x000fc800078e0003 */
[----:B------:R-:W1:Y:S08]  /*79b0*/  LDC R23, c[0x0][0x144] ;  /* 0x00005100ff177b82 */ /* 0x000e700000000800 */
[----:B------:R-:W1:Y:S08]  /*79c0*/  LDC R16, c[0x0][0x630] ;  /* 0x00018c00ff107b82 */ /* 0x000e700000000800 */
[----:B------:R-:W1:Y:S01]  /*79d0*/  LDC.64 R18, c[0x0][0x620] ;  /* 0x00018800ff127b82 */ /* 0x000e620000000a00 */
[----:B----4-:R-:W-:-:S04]  /*79e0*/  ISETP.NE.U32.AND P1, PT, R14, RZ, PT ;  /* 0x000000ff0e00720c */ /* 0x010fc80003f25070 */
[----:B------:R-:W-:Y:S02]  /*79f0*/  ISETP.NE.AND.EX P1, PT, R15, RZ, PT, P1 ;  /* 0x000000ff0f00720c */ /* 0x000fe40003f25310 */
[----:B0-----:R-:W-:-:S05]  /*7a00*/  I2FP.F32.U32 R6, R20 ;  /* 0x0000001400067245 */ /* 0x001fca0000201000 */
[----:B------:R-:W-:-:S04]  /*7a10*/  FMUL R6, R6, UR6 ;  /* 0x0000000606067c20 */ /* 0x000fc80008400000 */
[----:B------:R0:W4:Y:S02]  /*7a20*/  F2I.U32.TRUNC.NTZ R21, R6 ;  /* 0x0000000600157305 */ /* 0x000124000020f000 */
[----:B------:R-:W-:Y:S05]  /*7a30*/  @!P1 BRA `(.L_x_170) ;  /* 0x0000000000289947 */ /* 0x000fea0003800000 */
[----:B------:R-:W5:Y:S02]  /*7a40*/  LDC R7, c[0x0][0x634] ;  /* 0x00018d00ff077b82 */ /* 0x000f640000000800 */
[----:B-----5:R-:W-:-:S05]  /*7a50*/  IADD3 R13, P1, R2, R7, RZ ;  /* 0x00000007020d7210 */ /* 0x020fca0007f3e0ff */
[----:B------:R-:W-:-:S04]  /*7a60*/  IMAD.X R17, RZ, RZ, R3, P1 ;  /* 0x000000ffff117224 */ /* 0x000fc800008e0603 */
[----:B0-----:R-:W-:-:S04]  /*7a70*/  IMAD.WIDE.U32 R6, R17, R14, RZ ;  /* 0x0000000e11067225 */ /* 0x001fc800078e00ff */
[----:B------:R-:W-:-:S04]  /*7a80*/  IMAD.WIDE.U32 R10, P1, R13, R15, R6 ;  /* 0x0000000f0d0a7225 */ /* 0x000fc80007820006 */
[----:B------:R-:W-:-:S04]  /*7a90*/  IMAD.WIDE.U32 R6, R13, R14, RZ ;  /* 0x0000000e0d067225 */ /* 0x000fc800078e00ff */
[----:B------:R-:W-:Y:S01]  /*7aa0*/  IMAD.X R13, RZ, RZ, RZ, P1 ;  /* 0x000000ffff0d7224 */ /* 0x000fe200008e06ff */
[----:B------:R-:W-:Y:S01]  /*7ab0*/  IADD3 RZ, P1, R7, R10, RZ ;  /* 0x0000000a07ff7210 */ /* 0x000fe20007f3e0ff */
[----:B------:R-:W-:-:S04]  /*7ac0*/  IMAD.MOV.U32 R12, RZ, RZ, R11 ;  /* 0x000000ffff0c7224 */ /* 0x000fc800078e000b */
[----:B------:R-:W-:-:S08]  /*7ad0*/  IMAD.WIDE.U32.X R12, R17, R15, R12, P1 ;  /* 0x0000000f110c7225 */ /* 0x000fd000008e040c */
.L_x_170:
[----:B------:R-:W5:Y:S01]  /*7ae0*/  LDC.64 R28, c[0x0][0x640] ;  /* 0x00019000ff1c7b82 */ /* 0x000f620000000a00 */
[-C--:B-1----:R-:W-:Y:S01]  /*7af0*/  SHF.R.U64 R17, R12, R16.reuse, R13 ;  /* 0x000000100c117219 */ /* 0x082fe2000000120d */
[----:B----4-:R-:W-:Y:S01]  /*7b00*/  IMAD.MOV R21, RZ, RZ, -R21 ;  /* 0x000000ffff157224 */ /* 0x010fe200078e0a15 */
[----:B0-----:R-:W-:Y:S01]  /*7b10*/  SHF.R.U32.HI R6, RZ, R16, R13 ;  /* 0x00000010ff067219 */ /* 0x001fe2000001160d */
[----:B------:R-:W-:Y:S01]  /*7b20*/  ULDC UR6, c[0x0][0x154] ;  /* 0x0000550000067ab9 */ /* 0x000fe20000000800 */
[----:B------:R-:W-:Y:S01]  /*7b30*/  IADD3 R11, P1, RZ, -R17, RZ ;  /* 0x80000011ff0b7210 */ /* 0x000fe20007f3e0ff */
[----:B------:R-:W-:Y:S02]  /*7b40*/  IMAD R23, R23, R21, R20 ;  /* 0x0000001517177224 */ /* 0x000fe400078e0214 */
[----:B------:R-:W0:Y:S01]  /*7b50*/  LDC R12, c[0x0][0x618] ;  /* 0x00018600ff0c7b82 */ /* 0x000e220000000800 */
[----:B------:R-:W-:Y:S02]  /*7b60*/  IMAD.MOV.U32 R13, RZ, RZ, 0x1 ;  /* 0x00000001ff0d7424 */ /* 0x000fe400078e00ff */
[----:B------:R-:W-:-:S04]  /*7b70*/  IMAD.X R7, RZ, RZ, ~R6, P1 ;  /* 0x000000ffff077224 */ /* 0x000fc800008e0e06 */
[-C--:B------:R-:W-:Y:S01]  /*7b80*/  IMAD R10, R7, R18.reuse, RZ ;  /* 0x00000012070a7224 */ /* 0x080fe200078e02ff */
[----:B--23--:R-:W1:Y:S01]  /*7b90*/  LDC R24, c[0x0][0x608] ;  /* 0x00018200ff187b82 */ /* 0x00ce620000000800 */
[----:B------:R-:W-:-:S04]  /*7ba0*/  IMAD.WIDE.U32 R6, R11, R18, R2 ;  /* 0x000000120b067225 */ /* 0x000fc800078e0002 */
[----:B------:R-:W-:Y:S01]  /*7bb0*/  IMAD R11, R11, R19, R10 ;  /* 0x000000130b0b7224 */ /* 0x000fe200078e020a */
[----:B------:R-:W-:Y:S02]  /*7bc0*/  I2FP.F32.U32 R10, R22 ;  /* 0x00000016000a7245 */ /* 0x000fe40000201000 */
[----:B------:R-:W2:Y:S01]  /*7bd0*/  LDC R26, c[0x0][0x658] ;  /* 0x00019600ff1a7b82 */ /* 0x000ea20000000800 */
[----:B------:R-:W-:Y:S01]  /*7be0*/  IMAD.IADD R7, R7, 0x1, R11 ;  /* 0x0000000107077824 */ /* 0x000fe200078e020b */
[----:B-----5:R-:W-:Y:S01]  /*7bf0*/  ISETP.NE.U32.AND P1, PT, R28, RZ, PT ;  /* 0x000000ff1c00720c */ /* 0x020fe20003f25070 */
[----:B------:R-:W-:Y:S01]  /*7c00*/  FMUL R10, R10, UR6 ;  /* 0x000000060a0a7c20 */ /* 0x000fe20008400000 */
[----:B------:R-:W-:Y:S02]  /*7c10*/  IMAD.MOV.U32 R11, RZ, RZ, -0x1 ;  /* 0xffffffffff0b7424 */ /* 0x000fe400078e00ff */
[----:B------:R-:W-:Y:S01]  /*7c20*/  ISETP.NE.AND.EX P1, PT, R29, RZ, PT, P1 ;  /* 0x000000ff1d00720c */ /* 0x000fe20003f25310 */
[----:B------:R3:W4:Y:S01]  /*7c30*/  F2I.U32.TRUNC.NTZ R19, R10 ;  /* 0x0000000a00137305 */ /* 0x000722000020f000 */
[----:B------:R-:W3:Y:S01]  /*7c40*/  LDC R21, c[0x0][0x148] ;  /* 0x00005200ff157b82 */ /* 0x000ee20000000800 */
[----:B0-----:R-:W-:-:S02]  /*7c50*/  SHF.R.U64 R16, R6, R12, R7 ;  /* 0x0000000c06107219 */ /* 0x001fc40000001207 */
[----:B------:R-:W-:-:S05]  /*7c60*/  SHF.R.U32.HI R7, RZ, R12, R7 ;  /* 0x0000000cff077219 */ /* 0x000fca0000011607 */
[----:B------:R-:W0:Y:S01]  /*7c70*/  LDC R20, c[0x0][0x600] ;  /* 0x00018000ff147b82 */ /* 0x000e220000000800 */
[-CC-:B-1----:R-:W-:Y:S02]  /*7c80*/  SHF.R.U64 R14, R16, R24.reuse, R7.reuse ;  /* 0x00000018100e7219 */ /* 0x182fe40000001207 */
[----:B------:R-:W-:-:S05]  /*7c90*/  SHF.R.U32.HI R7, RZ, R24, R7 ;  /* 0x00000018ff077219 */ /* 0x000fca0000011607 */
[----:B------:R-:W1:Y:S01]  /*7ca0*/  LDC R27, c[0x0][0x648] ;  /* 0x00019200ff1b7b82 */ /* 0x000e620000000800 */
[-CC-:B--2---:R-:W-:Y:S02]  /*7cb0*/  SHF.R.U64 R18, R14, R26.reuse, R7.reuse ;  /* 0x0000001a0e127219 */ /* 0x184fe40000001207 */
[-C--:B------:R-:W-:Y:S02]  /*7cc0*/  SHF.L.U32 R11, R11, R26.reuse, RZ ;  /* 0x0000001a0b0b7219 */ /* 0x080fe400000006ff */
[-C--:B------:R-:W-:Y:S01]  /*7cd0*/  SHF.R.U32.HI R7, RZ, R26.reuse, R7 ;  /* 0x0000001aff077219 */ /* 0x080fe20000011607 */
[----:B------:R-:W-:Y:S01]  /*7ce0*/  IMAD.MOV.U32 R6, RZ, RZ, R18 ;  /* 0x000000ffff067224 */ /* 0x000fe200078e0012 */
[----:B------:R-:W-:Y:S01]  /*7cf0*/  SHF.L.U32 R26, R13, R26, RZ ;  /* 0x0000001a0d1a7219 */ /* 0x000fe200000006ff */
[----:B------:R-:W2:Y:S01]  /*7d00*/  LDC R30, c[0x0][0x638] ;  /* 0x00018e00ff1e7b82 */ /* 0x000ea20000000800 */
[----:B------:R-:W-:-:S07]  /*7d10*/  LOP3.LUT R25, RZ, R11, RZ, 0x33, !PT ;  /* 0x0000000bff197212 */ /* 0x000fce00078e33ff */
[----:B------:R-:W0:Y:S01]  /*7d20*/  LDC R31, c[0x0][0x610] ;  /* 0x00018400ff1f7b82 */ /* 0x000e220000000800 */
[----:B----4-:R-:W-:Y:S05]  /*7d30*/  @!P1 BRA `(.L_x_171) ;  /* 0x0000000000289947 */ /* 0x010fea0003800000 */
[----:B------:R-:W4:Y:S02]  /*7d40*/  LDC R13, c[0x0][0x64c] ;  /* 0x00019300ff0d7b82 */ /* 0x000f240000000800 */
[----:B----4-:R-:W-:-:S05]  /*7d50*/  IADD3 R13, P1, R18, R13, RZ ;  /* 0x0000000d120d7210 */ /* 0x010fca0007f3e0ff */
[----:B------:R-:W-:-:S04]  /*7d60*/  IMAD.X R15, RZ, RZ, R7, P1 ;  /* 0x000000ffff0f7224 */ /* 0x000fc800008e0607 */
[----:B------:R-:W-:-:S04]  /*7d70*/  IMAD.WIDE.U32 R6, R15, R28, RZ ;  /* 0x0000001c0f067225 */ /* 0x000fc800078e00ff */
[----:B---3--:R-:W-:-:S04]  /*7d80*/  IMAD.WIDE.U32 R10, P1, R13, R29, R6 ;  /* 0x0000001d0d0a7225 */ /* 0x008fc80007820006 */
[----:B------:R-:W-:-:S04]  /*7d90*/  IMAD.WIDE.U32 R6, R13, R28, RZ ;  /* 0x0000001c0d067225 */ /* 0x000fc800078e00ff */
[----:B------:R-:W-:Y:S01]  /*7da0*/  IMAD.X R13, RZ, RZ, RZ, P1 ;  /* 0x000000ffff0d7224 */ /* 0x000fe200008e06ff */
[----:B------:R-:W-:Y:S01]  /*7db0*/  IADD3 RZ, P1, R7, R10, RZ ;  /* 0x0000000a07ff7210 */ /* 0x000fe20007f3e0ff */
[----:B------:R-:W-:-:S04]  /*7dc0*/  IMAD.MOV.U32 R12, RZ, RZ, R11 ;  /* 0x000000ffff0c7224 */ /* 0x000fc800078e000b */
[----:B------:R-:W-:-:S08]  /*7dd0*/  IMAD.WIDE.U32.X R6, R15, R29, R12, P1 ;  /* 0x0000001d0f067225 */ /* 0x000fd000008e040c */
.L_x_171:
[----:B-1----:R-:W-:Y:S01]  /*7de0*/  SHF.R.U64 R6, R6, R27, R7 ;  /* 0x0000001b06067219 */ /* 0x002fe20000001207 */
[----:B0-----:R-:W-:Y:S01]  /*7df0*/  VIADD R13, R20, 0xffffffff ;  /* 0xffffffff140d7836 */ /* 0x001fe20000000000 */
[----:B------:R-:W-:Y:S01]  /*7e00*/  LOP3.LUT R11, R14, R25, RZ, 0xc0, !PT ;  /* 0x000000190e0b7212 */ /* 0x000fe200078ec0ff */
[----:B------:R-:W-:Y:S02]  /*7e10*/  IMAD.MOV R19, RZ, RZ, -R19 ;  /* 0x000000ffff137224 */ /* 0x000fe400078e0a13 */
[----:B------:R-:W-:Y:S02]  /*7e20*/  IMAD.MOV R7, RZ, RZ, -R6 ;  /* 0x000000ffff077224 */ /* 0x000fe400078e0a06 */
[----:B------:R-:W-:Y:S01]  /*7e30*/  IMAD R26, R26, R6, R11 ;  /* 0x000000061a1a7224 */ /* 0x000fe200078e020b */
[----:B------:R-:W-:Y:S01]  /*7e40*/  LOP3.LUT R11, R16, R13, RZ, 0xc0, !PT ;  /* 0x0000000d100b7212 */ /* 0x000fe200078ec0ff */
[----:B---3--:R-:W-:Y:S02]  /*7e50*/  @P3 IMAD R23, R21, R19, R22 ;  /* 0x0000001315173224 */ /* 0x008fe400078e0216 */
[----:B--2---:R-:W-:-:S02]  /*7e60*/  IMAD R6, R7, R30, R18 ;  /* 0x0000001e07067224 */ /* 0x004fc400078e0212 */
[----:B------:R-:W-:Y:S02]  /*7e70*/  IMAD R26, R26, R31, R23 ;  /* 0x0000001f1a1a7224 */ /* 0x000fe400078e0217 */
[----:B------:R-:W-:Y:S02]  /*7e80*/  IMAD R11, R6, R20, R11 ;  /* 0x00000014060b7224 */ /* 0x000fe400078e020b */
[----:B------:R-:W-:Y:S02]  /*7e90*/  IMAD.MOV.U32 R7, RZ, RZ, 0x1 ;  /* 0x00000001ff077424 */ /* 0x000fe400078e00ff */
[----:B------:R-:W-:Y:S01]  /*7ea0*/  IMAD.MOV.U32 R6, RZ, RZ, R17 ;  /* 0x000000ffff067224 */ /* 0x000fe200078e0011 */
[----:B------:R-:W-:Y:S02]  /*7eb0*/  SEL R10, R11, R26, !P3 ;  /* 0x0000001a0b0a7207 */ /* 0x000fe40005800000 */
[----:B------:R-:W-:-:S07]  /*7ec0*/  SEL R26, R26, R11, !P3 ;  /* 0x0000000b1a1a7207 */ /* 0x000fce0005800000 */
.L_x_169:
[----:B------:R-:W-:Y:S01]  /*7ed0*/  LOP3.LUT P1, RZ, R7, 0xff, RZ, 0xc0, !PT ;  /* 0x000000ff07ff7812 */ /* 0x000fe2000782c0ff */
[----:B------:R-:W-:-:S12]  /*7ee0*/  IMAD.MOV.U32 R7, RZ, RZ, R26 ;  /* 0x000000ffff077224 */ /* 0x000fd800078e001a */
[----:B------:R-:W-:Y:S05]  /*7ef0*/  @P1 BRA `(.L_x_172) ;  /* 0xffffff9000f01947 */ /* 0x000fea000383ffff */
[----:B------:R-:W-:Y:S05]  /*7f00*/  EXIT ;  /* 0x000000000000794d */ /* 0x000fea0003800000 */
.L_x_8:
[----:B0-----:R-:W-:Y:S01]  /*7f10*/  ULDC.64 UR4, c[0x0][0x650] ;  /* 0x0001940000047ab9 */ /* 0x001fe20000000a00 */
        /* <DEDUP_REMOVED lines=25> */
.L_x_174:
[----:B------:R-:W0:Y:S01]  /*80b0*/  LDC.64 R28, c[0x0][0x640] ;  /* 0x00019000ff1c7b82 */ /* 0x000e220000000a00 */
[-CC-:B------:R-:W-:Y:S01]  /*80c0*/  SHF.R.U64 R21, R16, R10.reuse, R17.reuse ;  /* 0x0000000a10157219 */ /* 0x180fe20000001211 */
[----:B------:R-:W-:Y:S01]  /*80d0*/  IMAD.MOV.U32 R27, RZ, RZ, 0x1 ;  /* 0x00000001ff1b7424 */ /* 0x000fe200078e00ff */
[----:B------:R-:W-:Y:S02]  /*80e0*/  SHF.R.U32.HI R5, RZ, R10, R17 ;  /* 0x0000000aff057219 */ /* 0x000fe40000011611 */
[----:B------:R-:W-:-:S03]  /*80f0*/  IADD3 R7, P0, RZ, -R21, RZ ;  /* 0x80000015ff077210 */ /* 0x000fc60007f1e0ff */
[----:B------:R-:W1:Y:S02]  /*8100*/  LDC R14, c[0x0][0x618] ;  /* 0x00018600ff0e7b82 */ /* 0x000e640000000800 */
[----:B------:R-:W-:Y:S02]  /*8110*/  IMAD.X R5, RZ, RZ, ~R5, P0 ;  /* 0x000000ffff057224 */ /* 0x000fe400000e0e05 */
[----:B------:R-:W-:-:S04]  /*8120*/  IMAD.WIDE.U32 R12, R7, R24, R2 ;  /* 0x00000018070c7225 */ /* 0x000fc800078e0002 */
[----:B------:R-:W2:Y:S01]  /*8130*/  LDC R16, c[0x0][0x608] ;  /* 0x00018200ff107b82 */ /* 0x000ea20000000800 */
[----:B------:R-:W-:-:S04]  /*8140*/  IMAD R10, R5, R24, RZ ;  /* 0x00000018050a7224 */ /* 0x000fc800078e02ff */
[----:B------:R-:W-:Y:S02]  /*8150*/  IMAD R5, R7, R25, R10 ;  /* 0x0000001907057224 */ /* 0x000fe400078e020a */
[----:B------:R-:W-:Y:S01]  /*8160*/  IMAD.MOV.U32 R7, RZ, RZ, -0x1 ;  /* 0xffffffffff077424 */ /* 0x000fe200078e00ff */
[----:B------:R-:W3:Y:S01]  /*8170*/  LDC R26, c[0x0][0x658] ;  /* 0x00019600ff1a7b82 */ /* 0x000ee20000000800 */
[----:B------:R-:W-:Y:S01]  /*8180*/  IMAD.IADD R5, R13, 0x1, R5 ;  /* 0x000000010d057824 */ /* 0x000fe200078e0205 */
[----:B0-----:R-:W-:-:S04]  /*8190*/  ISETP.NE.U32.AND P0, PT, R28, RZ, PT ;  /* 0x000000ff1c00720c */ /* 0x001fc80003f05070 */
        /* <DEDUP_REMOVED lines=8> */
[-CC-:B---3--:R-:W-:Y:S02]  /*8220*/  SHF.R.U64 R24, R22, R26.reuse, R5.reuse ;  /* 0x0000001a16187219 */ /* 0x188fe40000001205 */
[-C--:B------:R-:W-:Y:S02]  /*8230*/  SHF.L.U32 R7, R7, R26.reuse, RZ ;  /* 0x0000001a07077219 */ /* 0x080fe400000006ff */
[----:B------:R-:W-:Y:S01]  /*8240*/  SHF.R.U32.HI R13, RZ, R26, R5 ;  /* 0x0000001aff0d7219 */ /* 0x000fe20000011605 */
[----:B------:R-:W-:Y:S01]  /*8250*/  IMAD.MOV.U32 R12, RZ, RZ, R24 ;  /* 0x000000ffff0c7224 */ /* 0x000fe200078e0018 */
[----:B------:R-:W-:Y:S01]  /*8260*/  LOP3.LUT R31, RZ, R7, RZ, 0x33, !PT ;  /* 0x00000007ff1f7212 */ /* 0x000fe200078e33ff */
[----:B------:R-:W3:Y:S01]  /*8270*/  LDC R30, c[0x0][0x610] ;  /* 0x00018400ff1e7b82 */ /* 0x000ee20000000800 */
[----:B------:R-:W-:Y:S05]  /*8280*/  @!P0 BRA `(.L_x_175) ;  /* 0x0000000000288947 */ /* 0x000fea0003800000 */
        /* <DEDUP_REMOVED lines=10> */
.L_x_175:
[----:B-1----:R-:W-:Y:S01]  /*8330*/  SHF.R.U64 R10, R12, R10, R13 ;  /* 0x0000000a0c0a7219 */ /* 0x002fe2000000120d */
[----:B0-----:R-:W-:Y:S01]  /*8340*/  VIADD R9, R23, 0xffffffff ;  /* 0xffffffff17097836 */ /* 0x001fe20000000000 */
[----:B------:R-:W-:Y:S01]  /*8350*/  SHF.L.U32 R27, R27, R26, RZ ;  /* 0x0000001a1b1b7219 */ /* 0x000fe200000006ff */
[----:B------:R-:W-:Y:S01]  /*8360*/  @P3 IMAD R11, R19, R20, R8 ;  /* 0x00000014130b3224 */ /* 0x000fe200078e0208 */
[----:B------:R-:W-:Y:S01]  /*8370*/  LOP3.LUT R5, R22, R31, RZ, 0xc0, !PT ;  /* 0x0000001f16057212 */ /* 0x000fe200078ec0ff */
[----:B------:R-:W-:Y:S01]  /*8380*/  IMAD.MOV R7, RZ, RZ, -R10 ;  /* 0x000000ffff077224 */ /* 0x000fe200078e0a0a */
[----:B------:R-:W-:Y:S01]  /*8390*/  LOP3.LUT R14, R18, R9, RZ, 0xc0, !PT ;  /* 0x00000009120e7212 */ /* 0x000fe200078ec0ff */
[----:B------:R-:W-:Y:S02]  /*83a0*/  IMAD.MOV.U32 R17, RZ, RZ, R21 ;  /* 0x000000ffff117224 */ /* 0x000fe400078e0015 */
[----:B------:R-:W-:Y:S02]  /*83b0*/  IMAD R10, R27, R10, R5 ;  /* 0x0000000a1b0a7224 */ /* 0x000fe400078e0205 */
[----:B--2---:R-:W-:-:S02]  /*83c0*/  IMAD R5, R7, R25, R24 ;  /* 0x0000001907057224 */ /* 0x004fc400078e0218 */
[----:B------:R-:W-:Y:S02]  /*83d0*/  IMAD.MOV.U32 R7, RZ, RZ, 0x1 ;  /* 0x00000001ff077424 */ /* 0x000fe400078e00ff */
[----:B---3--:R-:W-:Y:S02]  /*83e0*/  IMAD R11, R10, R30, R11 ;  /* 0x0000001e0a0b7224 */ /* 0x008fe400078e020b */
[----:B------:R-:W-:Y:S01]  /*83f0*/  IMAD R14, R5, R23, R14 ;  /* 0x00000017050e7224 */ /* 0x000fe200078e020e */
[----:B------:R-:W-:-:S04]  /*8400*/  PRMT R5, R7, 0x7610, R5 ;  /* 0x0000761007057816 */ /* 0x000fc80000000005 */
[----:B------:R-:W-:Y:S02]  /*8410*/  SEL R7, R14, R11, !P3 ;  /* 0x0000000b0e077207 */ /* 0x000fe40005800000 */
[----:B------:R-:W-:-:S07]  /*8420*/  SEL R14, R11, R14, !P3 ;  /* 0x0000000e0b0e7207 */ /* 0x000fce0005800000 */
.L_x_173:
[----:B------:R-:W-:-:S08]  /*8430*/  NOP ;  /* 0x0000000000007918 */ /* 0x000fd00000000000 */
[----:B------:R-:W0:-:S00]  /*8440*/  USETMAXREG.DEALLOC.CTAPOOL 0x28 ;  /* 0x00000028000079c8 */ /* 0x000e0000080e0500 */
[----:B0-----:R-:W-:-:S13]  /*8450*/  ISETP.NE.AND P0, PT, R6, RZ, PT ;  /* 0x000000ff0600720c */ /* 0x001fda0003f05270 */
[----:B------:R-:W-:Y:S05]  /*8460*/  @P0 EXIT ;  /* 0x000000000000094d */ /* 0x000fea0003800000 */
[----:B------:R-:W-:Y:S01]  /*8470*/  LOP3.LUT P0, RZ, R5, 0xff, RZ, 0xc0, !PT ;  /* 0x000000ff05ff7812 */ /* 0x000fe2000780c0ff */
[----:B------:R-:W-:Y:S02]  /*8480*/  IMAD.MOV.U32 R5, RZ, RZ, 0x1 ;  /* 0x00000001ff057424 */ /* 0x000fe400078e00ff */
[----:B------:R-:W-:-:S10]  /*8490*/  IMAD.MOV.U32 R13, RZ, RZ, RZ ;  /* 0x000000ffff0d7224 */ /* 0x000fd400078e00ff */
[----:B------:R-:W-:Y:S05]  /*84a0*/  @!P0 BRA `(.L_x_176) ;  /* 0x0000000c00348947 */ /* 0x000fea0003800000 */
[----:B------:R-:W0:Y:S01]  /*84b0*/  LDC R5, c[0x0][0x28c] ;  /* 0x0000a300ff057b82 */ /* 0x000e220000000800 */
[----:B------:R-:W-:Y:S01]  /*84c0*/  ULDC UR5, c[0x0][0x658] ;  /* 0x0001960000057ab9 */ /* 0x000fe20000000800 */
[----:B------:R-:W-:Y:S01]  /*84d0*/  UMOV UR7, 0xffffffff ;  /* 0xffffffff00077882 */ /* 0x000fe20000000000 */
[----:B------:R-:W-:Y:S01]  /*84e0*/  ULDC UR6, c[0x0][0xc] ;  /* 0x0000030000067ab9 */ /* 0x000fe20000000800 */
[----:B------:R-:W-:Y:S01]  /*84f0*/  USHF.L.U32 UR8, UR7, UR5, URZ ;  /* 0x0000000507087299 */ /* 0x000fe2000800063f */
[----:B------:R-:W-:Y:S01]  /*8500*/  BSSY B0, `(.L_x_176) ;  /* 0x00000c7000007945 */ /* 0x000fe20003800000 */
[----:B------:R-:W-:Y:S01]  /*8510*/  UMOV UR9, 0x1 ;  /* 0x0000000100097882 */ /* 0x000fe20000000000 */
[----:B------:R-:W-:Y:S01]  /*8520*/  ULDC UR7, c[0x0][0x10] ;  /* 0x0000040000077ab9 */ /* 0x000fe20000000800 */
[----:B------:R-:W1:Y:S01]  /*8530*/  S2UR UR10, SR_CgaCtaId ;  /* 0x00000000000a79c3 */ /* 0x000e620000008800 */
[----:B------:R-:W-:Y:S01]  /*8540*/  UIMAD.WIDE.U32 UR6, UR6, UR7, URZ ;  /* 0x00000007060672a5 */ /* 0x000fe2000f8e003f */
[----:B------:R-:W-:Y:S01]  /*8550*/  IMAD.MOV.U32 R16, RZ, RZ, 0x1 ;  /* 0x00000001ff107424 */ /* 0x000fe200078e00ff */
[----:B------:R-:W-:Y:S01]  /*8560*/  USHF.L.U32 UR18, UR9, UR5, URZ ;  /* 0x0000000509127299 */ /* 0x000fe2000800063f */
[----:B------:R-:W-:Y:S01]  /*8570*/  LOP3.LUT R15, R4, 0x2, RZ, 0xfc, !PT ;  /* 0x00000002040f7812 */ /* 0x000fe200078efcff */
[----:B------:R-:W-:Y:S01]  /*8580*/  IMAD.MOV.U32 R13, RZ, RZ, RZ ;  /* 0x000000ffff0d7224 */ /* 0x000fe200078e00ff */
[----:B------:R-:W-:Y:S01]  /*8590*/  ULDC UR5, c[0x0][0x14] ;  /* 0x0000050000057ab9 */ /* 0x000fe20000000800 */
[----:B------:R-:W-:Y:S01]  /*85a0*/  ULDC UR4, c[0x0][0x600] ;  /* 0x0001800000047ab9 */ /* 0x000fe20000000800 */
[----:B------:R-:W-:-:S02]  /*85b0*/  UIMAD.WIDE.U32 UR20, UR6, UR5, URZ ;  /* 0x00000005061472a5 */ /* 0x000fc4000f8e003f */
[----:B------:R-:W-:Y:S02]  /*85c0*/  UIMAD UR13, UR7, UR5, URZ ;  /* 0x00000005070d72a4 */ /* 0x000fe4000f8e023f */
[----:B------:R-:W-:Y:S02]  /*85d0*/  UIADD3 UR4, UR4, -0x1, URZ ;  /* 0xffffffff04047890 */ /* 0x000fe4000fffe03f */
[----:B------:R-:W-:Y:S01]  /*85e0*/  ULOP3.LUT UR17, URZ, UR8, URZ, 0x33, !UPT ;  /* 0x000000083f117292 */ /* 0x000fe2000f8e333f */
[----:B0-----:R-:W-:Y:S01]  /*85f0*/  VIADD R5, R5, 0x3f ;  /* 0x0000003f05057836 */ /* 0x001fe20000000000 */
[----:B------:R-:W-:Y:S01]  /*8600*/  UIADD3 UR13, UR21, UR13, URZ ;  /* 0x0000000d150d7290 */ /* 0x000fe2000fffe03f */
[----:B------:R-:W-:-:S03]  /*8610*/  ULDC.64 UR22, c[0x0][0x198] ;  /* 0x0000660000167ab9 */ /* 0x000fc60000000a00 */
[----:B------:R-:W-:Y:S01]  /*8620*/  SHF.R.S32.HI R6, RZ, 0x1f, R5 ;  /* 0x0000001fff067819 */ /* 0x000fe20000011405 */
[----:B-1----:R-:W-:-:S03]  /*8630*/  IMAD.U32 R11, RZ, RZ, UR10 ;  /* 0x0000000aff0b7e24 */ /* 0x002fc6000f8e00ff */
[----:B------:R-:W-:Y:S01]  /*8640*/  LEA.HI R6, R6, R5, RZ, 0x6 ;  /* 0x0000000506067211 */ /* 0x000fe200078f30ff */
[----:B------:R-:W-:-:S03]  /*8650*/  IMAD.MOV.U32 R5, RZ, RZ, 0x1 ;  /* 0x00000001ff057424 */ /* 0x000fc600078e00ff */
[----:B------:R-:W-:-:S05]  /*8660*/  SHF.R.S32.HI R10, RZ, 0x6, R6 ;  /* 0x00000006ff0a7819 */ /* 0x000fca0000011406 */
[----:B------:R-:W-:-:S07]  /*8670*/  VIADD R12, R10, 0x1 ;  /* 0x000000010a0c7836 */ /* 0x000fce0000000000 */
.L_x_187:
[----:B------:R-:W-:-:S03]  /*8680*/  UMOV UR5, 0xffffffff ;  /* 0xffffffff00057882 */ /* 0x000fc60000000000 */
[----:B------:R-:W-:Y:S05]  /*8690*/  BRA.DIV UR5, `(.L_x_177) ;  /* 0x0000001605107947 */ /* 0x000fea000b800000 */
[----:B------:R-:W-:-:S13]  /*86a0*/  ELECT P0, URZ, PT ;  /* 0x00000000003f782f */ /* 0x000fda0003800000 */
.L_x_208:
[----:B------:R-:W0:Y:S01]  /*86b0*/  LDC R6, c[0x0][0x28c] ;  /* 0x0000a300ff067b82 */ /* 0x000e220000000800 */
[----:B------:R-:W-:Y:S01]  /*86c0*/  BSSY B1, `(.L_x_178) ;  /* 0x0000039000017945 */ /* 0x000fe20003800000 */
[----:B0-----:R-:W-:-:S13]  /*86d0*/  ISETP.LT.OR P0, PT, R6, 0x1, !P0 ;  /* 0x000000010600780c */ /* 0x001fda0004701670 */
[----:B------:R-:W-:Y:S05]  /*86e0*/  @P0 BRA `(.L_x_179) ;  /* 0x0000000000d80947 */ /* 0x000fea0003800000 */
[----:B------:R-:W-:Y:S02]  /*86f0*/  IMAD R14, R14, 0x2, R11 ;  /* 0x000000020e0e7824 */ /* 0x000fe400078e020b */
[----:B------:R-:W-:Y:S02]  /*8700*/  IMAD.SHL.U32 R19, R7, 0x80, RZ ;  /* 0x0000008007137824 */ /* 0x000fe400078e00ff */
[----:B------:R-:W-:Y:S02]  /*8710*/  IMAD.MOV.U32 R22, RZ, RZ, RZ ;  /* 0x000000ffff167224 */ /* 0x000fe400078e00ff */
[----:B------:R-:W-:Y:S02]  /*8720*/  IMAD.MOV.U32 R6, RZ, RZ, R12 ;  /* 0x000000ffff067224 */ /* 0x000fe400078e000c */
[----:B------:R-:W-:Y:S02]  /*8730*/  IMAD.MOV.U32 R7, RZ, RZ, R5 ;  /* 0x000000ffff077224 */ /* 0x000fe400078e0005 */
[----:B------:R-:W-:-:S02]  /*8740*/  IMAD.MOV.U32 R8, RZ, RZ, R13 ;  /* 0x000000ffff087224 */ /* 0x000fc400078e000d */
[----:B------:R-:W-:-:S07]  /*8750*/  IMAD.SHL.U32 R18, R14, 0x40, RZ ;  /* 0x000000400e127824 */ /* 0x000fce00078e00ff */
.L_x_182:
[----:B------:R-:W0:Y:S01]  /*8760*/  S2UR UR5, SR_CgaCtaId ;  /* 0x00000000000579c3 */ /* 0x000e220000008800 */
[----:B------:R-:W-:Y:S02]  /*8770*/  MOV R14, 0x400 ;  /* 0x00000400000e7802 */ /* 0x000fe40000000f00 */
[----:B------:R-:W-:Y:S02]  /*8780*/  SHF.L.U32 R9, R7, 0x1f, RZ ;  /* 0x0000001f07097819 */ /* 0x000fe400000006ff */
[----:B------:R-:W-:Y:S01]  /*8790*/  LOP3.LUT P1, RZ, R0, 0x7f, RZ, 0xc0, !PT ;  /* 0x0000007f00ff7812 */ /* 0x000fe2000782c0ff */
[----:B0-----:R-:W-:-:S05]  /*87a0*/  IMAD.U32 R11, RZ, RZ, UR5 ;  /* 0x00000005ff0b7e24 */ /* 0x001fca000f8e00ff */
[----:B------:R-:W-:-:S07]  /*87b0*/  LEA R21, R11, R14, 0x18 ;  /* 0x0000000e0b157211 */ /* 0x000fce00078ec0ff */
[----:B------:R-:W0:Y:S01]  /*87c0*/  @!P1 LDC R14, c[0x0][0x500] ;  /* 0x00014000ff0e9b82 */ /* 0x000e220000000800 */
[----:B------:R-:W-:-:S04]  /*87d0*/  IMAD R20, R8, 0x8, R21 ;  /* 0x0000000808147824 */ /* 0x000fc800078e0215 */
[----:B------:R-:W1:Y:S02]  /*87e0*/  SYNCS.PHASECHK.TRANS64.TRYWAIT P0, [R20+URZ+0x70], R9 ;  /* 0x00007009140075a7 */ /* 0x000e64000800017f */
[----:B-1----:R-:W-:Y:S05]  /*87f0*/  @!P0 BRA `(.L_x_180) ;  /* 0x0000001000d88947 */ /* 0x002fea0003800000 */
.L_x_209:
[----:B-1----:R-:W-:Y:S01]  /*8800*/  PRMT R9, R15, 0x9910, RZ ;  /* 0x000099100f097816 */ /* 0x002fe200000000ff */
[----:B0-----:R0:W-:Y:S03]  /*8810*/  @!P1 SYNCS.ARRIVE.TRANS64 RZ, [R20+URZ], R14 ;  /* 0x0000000e14ff99a7 */ /* 0x0011e6000800003f */
[----:B------:R-:W-:-:S13]  /*8820*/  ISETP.NE.AND P0, PT, R9, 0x2, PT ;  /* 0x000000020900780c */ /* 0x000fda0003f05270 */
[----:B0-----:R-:W-:Y:S05]  /*8830*/  @P0 BRA `(.L_x_181) ;  /* 0x0000000000040947 */ /* 0x001fea0003800000 */
[----:B------:R-:W-:Y:S01]  /*8840*/  BPT.TRAP 0x1 ;  /* 0x000000040000795c */ /* 0x000fe20000300000 */
.L_x_181:
[----:B------:R-:W-:Y:S01]  /*8850*/  IMAD.SHL.U32 R14, R8, 0x2000, RZ ;  /* 0x00002000080e7824 */ /* 0x000fe200078e00ff */
[----:B------:R-:W-:Y:S01]  /*8860*/  R2UR UR8, R21 ;  /* 0x00000000150872ca */ /* 0x000fe200000e0000 */
[----:B------:R-:W-:Y:S01]  /*8870*/  VIADD R6, R6, 0xffffffff ;  /* 0xffffffff06067836 */ /* 0x000fe20000000000 */
[----:B------:R-:W-:Y:S01]  /*8880*/  R2UR UR9, R20 ;  /* 0x00000000140972ca */ /* 0x000fe200000e0000 */
[--C-:B------:R-:W-:Y:S01]  /*8890*/  IMAD R9, R11, 0x1000, R14.reuse ;  /* 0x000010000b097824 */ /* 0x100fe200078e020e */
[----:B------:R-:W-:Y:S01]  /*88a0*/  IADD3 R14, R21, 0x1c200, R14 ;  /* 0x0001c200150e7810 */ /* 0x000fe20007ffe00e */
[----:B------:R-:W-:Y:S01]  /*88b0*/  UIADD3 UR6, UP0, UR22, 0xf0, URZ ;  /* 0x000000f016067890 */ /* 0x000fe2000ff1e03f */
[----:B------:R-:W-:Y:S01]  /*88c0*/  R2UR UR11, R18 ;  /* 0x00000000120b72ca */ /* 0x000fe200000e0000 */
[----:B------:R-:W-:Y:S01]  /*88d0*/  UIADD3 UR24, UP1, UR22, 0x1f0, URZ ;  /* 0x000001f016187890 */ /* 0x000fe2000ff3e03f */
[----:B------:R-:W-:Y:S01]  /*88e0*/  R2UR UR5, R9 ;  /* 0x00000000090572ca */ /* 0x000fe200000e0000 */
[----:B------:R-:W-:Y:S01]  /*88f0*/  UIADD3.X UR7, URZ, UR23, URZ, UP0, !UPT ;  /* 0x000000173f077290 */ /* 0x000fe200087fe43f */
[----:B------:R-:W-:Y:S01]  /*8900*/  R2UR UR10, R22 ;  /* 0x00000000160a72ca */ /* 0x000fe200000e0000 */
[----:B------:R-:W-:Y:S01]  /*8910*/  VIADD R8, R8, 0x1 ;  /* 0x0000000108087836 */ /* 0x000fe20000000000 */
[----:B------:R-:W-:Y:S01]  /*8920*/  R2UR UR12, R17 ;  /* 0x00000000110c72ca */ /* 0x000fe200000e0000 */
[----:B------:R-:W-:Y:S01]  /*8930*/  UIADD3.X UR25, URZ, UR23, URZ, UP1, !UPT ;  /* 0x000000173f197290 */ /* 0x000fe20008ffe43f */
[----:B------:R-:W-:Y:S01]  /*8940*/  R2UR UR16, R14 ;  /* 0x000000000e1072ca */ /* 0x000fe200000e0000 */
[----:B------:R-:W-:Y:S01]  /*8950*/  UMOV UR14, 0x0 ;  /* 0x00000000000e7882 */ /* 0x000fe20000000000 */
[----:B------:R-:W-:Y:S01]  /*8960*/  R2UR UR19, R19 ;  /* 0x00000000131372ca */ /* 0x000fe200000e0000 */
[----:B------:R-:W-:Y:S01]  /*8970*/  UMOV UR15, 0x10000000 ;  /* 0x10000000000f7882 */ /* 0x000fe20000000000 */
[----:B------:R-:W-:Y:S01]  /*8980*/  ISETP.GT.AND P1, PT, R6, 0x1, PT ;  /* 0x000000010600780c */ /* 0x000fe20003f24270 */
[----:B------:R-:W-:Y:S01]  /*8990*/  VIADD R22, R22, 0x40 ;  /* 0x0000004016167836 */ /* 0x000fe20000000000 */
[----:B------:R-:W-:Y:S01]  /*89a0*/  ISETP.NE.AND P0, PT, R8, 0xe, PT ;  /* 0x0000000e0800780c */ /* 0x000fe20003f05270 */
[----:B------:R-:W-:-:S03]  /*89b0*/  UIADD3 UR8, UR8, 0x200, UR5 ;  /* 0x0000020008087890 */ /* 0x000fc6000fffe005 */
[----:B------:R-:W-:Y:S01]  /*89c0*/  UMOV UR5, 0x30000 ;  /* 0x0003000000057882 */ /* 0x000fe20000000000 */
[----:B------:R-:W-:Y:S02]  /*89d0*/  SEL R14, RZ, 0x1, P0 ;  /* 0x00000001ff0e7807 */ /* 0x000fe40000000000 */
[----:B------:R-:W-:Y:S02]  /*89e0*/  SEL R8, R8, RZ, P0 ;  /* 0x000000ff08087207 */ /* 0x000fe40000000000 */
[----:B------:R-:W-:Y:S01]  /*89f0*/  LOP3.LUT R7, R7, R14, RZ, 0x3c, !PT ;  /* 0x0000000e07077212 */ /* 0x000fe200078e3cff */
[----:B------:R0:W-:Y:S02]  /*8a00*/  UTMALDG.3D.MULTICAST [UR8], [UR6], UR5, desc[UR14] ;  /* 0x00000e08060073b4 */ /* 0x0001e40008011805 */
[----:B0-----:R-:W-:Y:S01]  /*8a10*/  UMOV UR8, UR16 ;  /* 0x0000001000087c82 */ /* 0x001fe20008000000 */
[----:B------:R-:W-:Y:S02]  /*8a20*/  UMOV UR11, UR19 ;  /* 0x00000013000b7c82 */ /* 0x000fe40008000000 */
[----:B------:R0:W-:Y:S02]  /*8a30*/  UTMALDG.3D [UR8], [UR24], desc[UR14] ;  /* 0x00000e08180075b4 */ /* 0x0001e40008011000 */
[----:B0-----:R-:W-:Y:S05]  /*8a40*/  @P1 BRA `(.L_x_182) ;  /* 0xfffffffc00441947 */ /* 0x001fea000383ffff */
.L_x_179:
[----:B------:R-:W-:Y:S05]  /*8a50*/  BSYNC B1 ;  /* 0x0000000000017941 */ /* 0x000fea0003800000 */
.L_x_178:
[----:B------:R-:W-:Y:S01]  /*8a60*/  LOP3.LUT P1, RZ, R16, 0xff, RZ, 0xc0, !PT ;  /* 0x000000ff10ff7812 */ /* 0x000fe2000782c0ff */
[C---:B------:R-:W-:Y:S01]  /*8a70*/  IMAD.IADD R13, R10.reuse, 0x1, R13 ;  /* 0x000000010a0d7824 */ /* 0x040fe200078e020d */
[----:B------:R-:W-:Y:S01]  /*8a80*/  ULDC.64 UR6, c[0x0][0x650] ;  /* 0x0001940000067ab9 */ /* 0x000fe20000000a00 */
[C---:B------:R-:W-:Y:S01]  /*8a90*/  ISETP.GE.U32.AND P2, PT, R10.reuse, 0xe, PT ;  /* 0x0000000e0a00780c */ /* 0x040fe20003f46070 */
[----:B------:R-:W-:Y:S01]  /*8aa0*/  BSSY B1, `(.L_x_183) ;  /* 0x000006a000017945 */ /* 0x000fe20003800000 */
[----:B------:R-:W-:Y:S01]  /*8ab0*/  IMAD.MOV.U32 R14, RZ, RZ, -0x1 ;  /* 0xffffffffff0e7424 */ /* 0x000fe200078e00ff */
[----:B------:R-:W-:Y:S01]  /*8ac0*/  ISETP.GT.U32.AND P0, PT, R13, 0xd, PT ;  /* 0x0000000d0d00780c */ /* 0x000fe20003f04070 */
[----:B------:R-:W-:Y:S01]  /*8ad0*/  IMAD.MOV.U32 R17, RZ, RZ, -0x1 ;  /* 0xffffffffff117424 */ /* 0x000fe200078e00ff */
[----:B------:R-:W-:Y:S02]  /*8ae0*/  SHF.R.U32.HI R6, RZ, 0x1, R13 ;  /* 0x00000001ff067819 */ /* 0x000fe4000001160d */
[----:B------:R-:W-:-:S02]  /*8af0*/  ISETP.LT.U32.AND P0, PT, R10, 0xe, P0 ;  /* 0x0000000e0a00780c */ /* 0x000fc40000701070 */
[----:B------:R-:W-:Y:S01]  /*8b00*/  PRMT R16, RZ, 0x7610, R16 ;  /* 0x00007610ff107816 */ /* 0x000fe20000000010 */
[----:B------:R-:W0:Y:S01]  /*8b10*/  @P1 S2R R11, SR_CgaCtaId ;  /* 0x00000000000b1919 */ /* 0x000e220000008800 */
[----:B------:R-:W-:Y:S01]  /*8b20*/  @P1 MOV R8, 0x400 ;  /* 0x0000040000081802 */ /* 0x000fe20000000f00 */
[----:B------:R-:W-:Y:S01]  /*8b30*/  IMAD.WIDE.U32 R6, R6, -0x6db6db6d, RZ ;  /* 0x9249249306067825 */ /* 0x000fe200078e00ff */
[----:B------:R-:W-:-:S04]  /*8b40*/  SEL R6, RZ, 0x1, !P0 ;  /* 0x00000001ff067807 */ /* 0x000fc80004000000 */
[----:B------:R-:W-:Y:S02]  /*8b50*/  LOP3.LUT R5, R5, R6, RZ, 0x3c, !PT ;  /* 0x0000000605057212 */ /* 0x000fe400078e3cff */
[----:B------:R-:W-:Y:S02]  /*8b60*/  PRMT R6, RZ, 0x7610, R6 ;  /* 0x00007610ff067816 */ /* 0x000fe40000000006 */
[----:B0-----:R-:W-:-:S04]  /*8b70*/  @P1 LEA R8, R11, R8, 0x18 ;  /* 0x000000080b081211 */ /* 0x001fc800078ec0ff */
[----:B------:R0:W-:Y:S01]  /*8b80*/  @P1 SYNCS.ARRIVE.TRANS64.A1T0 RZ, [R8+URZ+0xf8], RZ ;  /* 0x0000f8ff08ff19a7 */ /* 0x0001e2000810003f */
[----:B------:R-:W-:-:S04]  /*8b90*/  IADD3 R2, P1, R2, UR20, RZ ;  /* 0x0000001402027c10 */ /* 0x000fc8000ff3e0ff */
[----:B------:R-:W-:Y:S02]  /*8ba0*/  IADD3.X R3, R3, UR13, RZ, P1, !PT ;  /* 0x0000000d03037c10 */ /* 0x000fe40008ffe4ff */
[----:B------:R-:W-:Y:S02]  /*8bb0*/  ISETP.GE.U32.AND P0, PT, R2, UR6, PT ;  /* 0x0000000602007c0c */ /* 0x000fe4000bf06070 */
[----:B0-----:R-:W-:Y:S01]  /*8bc0*/  SHF.R.U32.HI R8, RZ, 0x2, R7 ;  /* 0x00000002ff087819 */ /* 0x001fe20000011607 */
[----:B------:R-:W-:Y:S01]  /*8bd0*/  IMAD.MOV.U32 R7, RZ, RZ, -0x1 ;  /* 0xffffffffff077424 */ /* 0x000fe200078e00ff */
[----:B------:R-:W-:Y:S02]  /*8be0*/  ISETP.GE.U32.AND.EX P0, PT, R3, UR7, PT, P0 ;  /* 0x0000000703007c0c */ /* 0x000fe4000bf06100 */
[----:B------:R-:W-:Y:S01]  /*8bf0*/  @P2 LOP3.LUT R5, R5, 0x1, R8, 0x78, !PT ;  /* 0x0000000105052812 */ /* 0x000fe200078e7808 */
[----:B------:R-:W-:-:S10]  /*8c00*/  IMAD R13, R8, -0xe, R13 ;  /* 0xfffffff2080d7824 */ /* 0x000fd400078e020d */
[----:B------:R-:W-:Y:S05]  /*8c10*/  @P0 BRA `(.L_x_184) ;  /* 0x0000000400480947 */ /* 0x000fea0003800000 */
[----:B------:R-:W0:Y:S01]  /*8c20*/  S2R R18, SR_CTAID.X ;  /* 0x0000000000127919 */ /* 0x000e220000002500 */
[----:B------:R-:W-:Y:S01]  /*8c30*/  ULDC.64 UR6, c[0x0][0x628] ;  /* 0x00018a0000067ab9 */ /* 0x000fe20000000a00 */
[----:B------:R-:W1:Y:S01]  /*8c40*/  LDC R19, c[0x0][0x144] ;  /* 0x00005100ff137b82 */ /* 0x000e620000000800 */
[----:B------:R-:W-:Y:S01]  /*8c50*/  ISETP.NE.U32.AND P0, PT, RZ, UR6, PT ;  /* 0x00000006ff007c0c */ /* 0x000fe2000bf05070 */
[----:B------:R-:W2:Y:S01]  /*8c60*/  S2R R14, SR_CTAID.Y ;  /* 0x00000000000e7919 */ /* 0x000ea20000002600 */
[----:B------:R-:W-:Y:S01]  /*8c70*/  ULDC UR8, c[0x0][0x630] ;  /* 0x00018c0000087ab9 */ /* 0x000fe20000000800 */
[----:B------:R-:W-:Y:S01]  /*8c80*/  ULDC UR9, c[0x0][0x150] ;  /* 0x0000540000097ab9 */ /* 0x000fe20000000800 */
[----:B------:R-:W-:Y:S01]  /*8c90*/  ISETP.NE.AND.EX P0, PT, RZ, UR7, PT, P0 ;  /* 0x00000007ff007c0c */ /* 0x000fe2000bf05300 */
[----:B------:R-:W-:Y:S02]  /*8ca0*/  IMAD.MOV.U32 R6, RZ, RZ, R2 ;  /* 0x000000ffff067224 */ /* 0x000fe400078e0002 */
[----:B------:R-:W-:Y:S01]  /*8cb0*/  IMAD.MOV.U32 R7, RZ, RZ, R3 ;  /* 0x000000ffff077224 */ /* 0x000fe200078e0003 */
[----:B0-----:R-:W-:-:S09]  /*8cc0*/  I2FP.F32.U32 R20, R18 ;  /* 0x0000001200147245 */ /* 0x001fd20000201000 */
[----:B------:R-:W-:Y:S05]  /*8cd0*/  @!P0 BRA `(.L_x_185) ;  /* 0x0000000000288947 */ /* 0x000fea0003800000 */
[----:B------:R-:W-:Y:S02]  /*8ce0*/  ULDC UR5, c[0x0][0x634] ;  /* 0x00018d0000057ab9 */ /* 0x000fe40000000800 */
[----:B------:R-:W-:-:S05]  /*8cf0*/  IADD3 R7, P0, R2, UR5, RZ ;  /* 0x0000000502077c10 */ /* 0x000fca000ff1e0ff */
[----:B------:R-:W-:-:S04]  /*8d00*/  IMAD.X R17, RZ, RZ, R3, P0 ;  /* 0x000000ffff117224 */ /* 0x000fc800000e0603 */
[----:B------:R-:W-:-:S04]  /*8d10*/  IMAD.WIDE.U32 R8, R17, UR6, RZ ;  /* 0x0000000611087c25 */ /* 0x000fc8000f8e00ff */
[----:B------:R-:W-:-:S04]  /*8d20*/  IMAD.WIDE.U32 R8, P0, R7, UR7, R8 ;  /* 0x0000000707087c25 */ /* 0x000fc8000f800008 */
[----:B------:R-:W-:-:S04]  /*8d30*/  IMAD.WIDE.U32 R6, R7, UR6, RZ ;  /* 0x0000000607067c25 */ /* 0x000fc8000f8e00ff */
[----:B------:R-:W-:Y:S01]  /*8d40*/  IMAD.MOV.U32 R6, RZ, RZ, R9 ;  /* 0x000000ffff067224 */ /* 0x000fe200078e0009 */
[----:B------:R-:W-:Y:S01]  /*8d50*/  IADD3 RZ, P1, R7, R8, RZ ;  /* 0x0000000807ff7210 */ /* 0x000fe20007f3e0ff */
[----:B------:R-:W-:-:S04]  /*8d60*/  IMAD.X R7, RZ, RZ, RZ, P0 ;  /* 0x000000ffff077224 */ /* 0x000fc800000e06ff */
[----:B------:R-:W-:-:S08]  /*8d70*/  IMAD.WIDE.U32.X R6, R17, UR7, R6, P1 ;  /* 0x0000000711067c25 */ /* 0x000fd000088e0406 */
.L_x_185:
[----:B------:R-:W-:Y:S01]  /*8d80*/  FMUL R20, R20, UR9 ;  /* 0x0000000914147c20 */ /* 0x000fe20008400000 */
[--C-:B------:R-:W-:Y:S01]  /*8d90*/  SHF.R.U64 R17, R6, UR8, R7.reuse ;  /* 0x0000000806117c19 */ /* 0x100fe20008001207 */
[----:B------:R-:W-:Y:S01]  /*8da0*/  ULDC.64 UR6, c[0x0][0x620] ;  /* 0x0001880000067ab9 */ /* 0x000fe20000000a00 */
[----:B------:R-:W-:Y:S01]  /*8db0*/  SHF.R.U32.HI R6, RZ, UR8, R7 ;  /* 0x00000008ff067c19 */ /* 0x000fe20008011607 */
[----:B------:R-:W-:Y:S01]  /*8dc0*/  ULDC.64 UR8, c[0x0][0x640] ;  /* 0x0001900000087ab9 */ /* 0x000fe20000000a00 */
[----:B------:R-:W-:Y:S01]  /*8dd0*/  IADD3 R7, P0, RZ, -R17, RZ ;  /* 0x80000011ff077210 */ /* 0x000fe20007f1e0ff */
[----:B------:R-:W0:Y:S01]  /*8de0*/  F2I.U32.TRUNC.NTZ R20, R20 ;  /* 0x0000001400147305 */ /* 0x000e22000020f000 */
[----:B------:R-:W3:Y:S01]  /*8df0*/  LDC R21, c[0x0][0x148] ;  /* 0x00005200ff157b82 */ /* 0x000ee20000000800 */
[----:B------:R-:W-:Y:S02]  /*8e00*/  ULDC UR5, c[0x0][0x618] ;  /* 0x0001860000057ab9 */ /* 0x000fe40000000800 */
[----:B------:R-:W-:Y:S01]  /*8e10*/  IMAD.X R6, RZ, RZ, ~R6, P0 ;  /* 0x000000ffff067224 */ /* 0x000fe200000e0e06 */
[----:B------:R-:W-:-:S03]  /*8e20*/  ISETP.NE.U32.AND P0, PT, RZ, UR8, PT ;  /* 0x00000008ff007c0c */ /* 0x000fc6000bf05070 */
[----:B------:R-:W-:Y:S01]  /*8e30*/  IMAD R6, R6, UR6, RZ ;  /* 0x0000000606067c24 */ /* 0x000fe2000f8e02ff */
[----:B------:R-:W-:-:S03]  /*8e40*/  ISETP.NE.AND.EX P0, PT, RZ, UR9, PT, P0 ;  /* 0x00000009ff007c0c */ /* 0x000fc6000bf05300 */
[C---:B------:R-:W-:Y:S02]  /*8e50*/  IMAD R9, R7.reuse, UR7, R6 ;  /* 0x0000000707097c24 */ /* 0x040fe4000f8e0206 */
[----:B------:R-:W-:Y:S01]  /*8e60*/  IMAD.WIDE.U32 R6, R7, UR6, R2 ;  /* 0x0000000607067c25 */ /* 0x000fe2000f8e0002 */
[----:B------:R-:W-:-:S03]  /*8e70*/  ULDC UR6, c[0x0][0x154] ;  /* 0x0000550000067ab9 */ /* 0x000fc60000000800 */
[----:B0-----:R-:W-:Y:S02]  /*8e80*/  IMAD.MOV R8, RZ, RZ, -R20 ;  /* 0x000000ffff087224 */ /* 0x001fe400078e0a14 */
[----:B------:R-:W-:Y:S02]  /*8e90*/  IMAD.IADD R7, R7, 0x1, R9 ;  /* 0x0000000107077824 */ /* 0x000fe400078e0209 */
[----:B-1----:R-:W-:Y:S01]  /*8ea0*/  IMAD R18, R19, R8, R18 ;  /* 0x0000000813127224 */ /* 0x002fe200078e0212 */
[----:B--2---:R-:W-:Y:S02]  /*8eb0*/  I2FP.F32.U32 R8, R14 ;  /* 0x0000000e00087245 */ /* 0x004fe40000201000 */
[--C-:B------:R-:W-:Y:S02]  /*8ec0*/  SHF.R.U64 R19, R6, UR5, R7.reuse ;  /* 0x0000000506137c19 */ /* 0x100fe40008001207 */
[----:B------:R-:W-:Y:S01]  /*8ed0*/  SHF.R.U32.HI R6, RZ, UR5, R7 ;  /* 0x00000005ff067c19 */ /* 0x000fe20008011607 */
[----:B------:R-:W-:Y:S01]  /*8ee0*/  FMUL R8, R8, UR6 ;  /* 0x0000000608087c20 */ /* 0x000fe20008400000 */
[----:B------:R-:W-:-:S02]  /*8ef0*/  ULDC UR5, c[0x0][0x608] ;  /* 0x0001820000057ab9 */ /* 0x000fc40000000800 */
[--C-:B------:R-:W-:Y:S01]  /*8f00*/  SHF.R.U64 R22, R19, UR5, R6.reuse ;  /* 0x0000000513167c19 */ /* 0x100fe20008001206 */
[----:B------:R0:W1:Y:S01]  /*8f10*/  F2I.U32.TRUNC.NTZ R24, R8 ;  /* 0x0000000800187305 */ /* 0x000062000020f000 */
[----:B------:R-:W-:Y:S01]  /*8f20*/  SHF.R.U32.HI R7, RZ, UR5, R6 ;  /* 0x00000005ff077c19 */ /* 0x000fe20008011606 */
[----:B------:R-:W-:-:S03]  /*8f30*/  ULDC UR5, c[0x0][0x658] ;  /* 0x0001960000057ab9 */ /* 0x000fc60000000800 */
[--C-:B------:R-:W-:Y:S02]  /*8f40*/  SHF.R.U64 R20, R22, UR5, R7.reuse ;  /* 0x0000000516147c19 */ /* 0x100fe40008001207 */
[----:B------:R-:W-:-:S03]  /*8f50*/  SHF.R.U32.HI R23, RZ, UR5, R7 ;  /* 0x00000005ff177c19 */ /* 0x000fc60008011607 */
[----:B------:R-:W-:Y:S02]  /*8f60*/  IMAD.MOV.U32 R6, RZ, RZ, R20 ;  /* 0x000000ffff067224 */ /* 0x000fe400078e0014 */
[----:B------:R-:W-:Y:S01]  /*8f70*/  IMAD.MOV.U32 R7, RZ, RZ, R23 ;  /* 0x000000ffff077224 */ /* 0x000fe200078e0017 */
[----:B0-----:R-:W-:Y:S06]  /*8f80*/  @!P0 BRA `(.L_x_186) ;  /* 0x0000000000288947 */ /* 0x001fec0003800000 */
        /* <DEDUP_REMOVED lines=10> */
.L_x_186:
[----:B------:R-:W-:Y:S01]  /*9030*/  ULDC UR5, c[0x0][0x648] ;  /* 0x0001920000057ab9 */ /* 0x000fe20000000800 */
[----:B------:R-:W-:Y:S01]  /*9040*/  LOP3.LUT R22, R22, UR17, RZ, 0xc0, !PT ;  /* 0x0000001116167c12 */ /* 0x000fe2000f8ec0ff */
[----:B-1----:R-:W-:Y:S01]  /*9050*/  IMAD.MOV R24, RZ, RZ, -R24 ;  /* 0x000000ffff187224 */ /* 0x002fe200078e0a18 */
[----:B------:R-:W-:Y:S01]  /*9060*/  SHF.R.U64 R7, R6, UR5, R7 ;  /* 0x0000000506077c19 */ /* 0x000fe20008001207 */
[----:B------:R-:W-:Y:S01]  /*9070*/  ULDC UR5, c[0x0][0x638] ;  /* 0x00018e0000057ab9 */ /* 0x000fe20000000800 */
[----:B------:R-:W-:Y:S01]  /*9080*/  LOP3.LUT R19, R19, UR4, RZ, 0xc0, !PT ;  /* 0x0000000413137c12 */ /* 0x000fe2000f8ec0ff */
[----:B---3--:R-:W-:Y:S01]  /*9090*/  @P3 IMAD R18, R21, R24, R14 ;  /* 0x0000001815123224 */ /* 0x008fe200078e020e */
[----:B------:R-:W-:Y:S01]  /*90a0*/  ULDC UR6, c[0x0][0x610] ;  /* 0x0001840000067ab9 */ /* 0x000fe20000000800 */
[----:B------:R-:W-:Y:S02]  /*90b0*/  IMAD.MOV R9, RZ, RZ, -R7 ;  /* 0x000000ffff097224 */ /* 0x000fe400078e0a07 */
[----:B------:R-:W-:-:S02]  /*90c0*/  IMAD R7, R7, UR18, R22 ;  /* 0x0000001207077c24 */ /* 0x000fc4000f8e0216 */
[----:B------:R-:W-:Y:S01]  /*90d0*/  IMAD R20, R9, UR5, R20 ;  /* 0x0000000509147c24 */ /* 0x000fe2000f8e0214 */
[----:B------:R-:W-:Y:S01]  /*90e0*/  ULDC UR5, c[0x0][0x600] ;  /* 0x0001800000057ab9 */ /* 0x000fe20000000800 */
[----:B------:R-:W-:Y:S02]  /*90f0*/  IMAD R18, R7, UR6, R18 ;  /* 0x0000000607127c24 */ /* 0x000fe4000f8e0212 */
[----:B------:R-:W-:Y:S02]  /*9100*/  IMAD R9, R20, UR5, R19 ;  /* 0x0000000514097c24 */ /* 0x000fe4000f8e0213 */
[----:B------:R-:W-:-:S03]  /*9110*/  IMAD.MOV.U32 R6, RZ, RZ, 0x1 ;  /* 0x00000001ff067424 */ /* 0x000fc600078e00ff */
[----:B------:R-:W-:Y:S02]  /*9120*/  SEL R7, R9, R18, !P3 ;  /* 0x0000001209077207 */ /* 0x000fe40005800000 */
[----:B------:R-:W-:-:S07]  /*9130*/  SEL R14, R18, R9, !P3 ;  /* 0x00000009120e7207 */ /* 0x000fce0005800000 */
.L_x_184:
[----:B------:R-:W-:Y:S05]  /*9140*/  BSYNC B1 ;  /* 0x0000000000017941 */ /* 0x000fea0003800000 */
.L_x_183:
[----:B------:R-:W-:-:S13]  /*9150*/  LOP3.LUT P0, RZ, R6, 0xff, RZ, 0xc0, !PT ;  /* 0x000000ff06ff7812 */ /* 0x000fda000780c0ff */
[----:B------:R-:W-:Y:S05]  /*9160*/  @P0 BRA `(.L_x_187) ;  /* 0xfffffff400440947 */ /* 0x000fea000383ffff */
[----:B------:R-:W-:Y:S05]  /*9170*/  BSYNC B0 ;  /* 0x0000000000007941 */ /* 0x000fea0003800000 */
.L_x_176:
[----:B------:R-:W-:-:S03]  /*9180*/  UMOV UR5, 0xffffffff ;  /* 0xffffffff00057882 */ /* 0x000fc60000000000 */
[----:B------:R-:W-:Y:S05]  /*9190*/  BRA.DIV UR5, `(.L_x_188) ;  /* 0x0000000a05847947 */ /* 0x000fea000b800000 */
[----:B------:R-:W-:-:S13]  /*91a0*/  ELECT P0, URZ, PT ;  /* 0x00000000003f782f */ /* 0x000fda0003800000 */
.L_x_212:
[----:B------:R-:W-:Y:S04]  /*91b0*/  BSSY B0, `(.L_x_189) ;  /* 0x0000085000007945 */ /* 0x000fe80003800000 */
[----:B------:R-:W-:Y:S05]  /*91c0*/  @!P0 BRA `(.L_x_190) ;  /* 0x00000008000c8947 */ /* 0x000fea0003800000 */
[----:B------:R-:W-:-:S04]  /*91d0*/  LOP3.LUT R4, R4, 0x2, RZ, 0xfc, !PT ;  /* 0x0000000204047812 */ /* 0x000fc800078efcff */
[----:B------:R-:W-:-:S13]  /*91e0*/  ISETP.NE.AND P0, PT, R4, 0x3, PT ;  /* 0x000000030400780c */ /* 0x000fda0003f05270 */
[----:B------:R-:W-:Y:S05]  /*91f0*/  @!P0 BRA `(.L_x_191) ;  /* 0x0000000000048947 */ /* 0x000fea0003800000 */
[----:B------:R-:W-:Y:S01]  /*9200*/  BPT.TRAP 0x1 ;  /* 0x000000040000795c */ /* 0x000fe20000300000 */
.L_x_191:
[----:B------:R-:W0:Y:S01]  /*9210*/  S2R R3, SR_CgaCtaId ;  /* 0x0000000000037919 */ /* 0x000e220000008800 */
[----:B------:R-:W-:-:S04]  /*9220*/  MOV R0, 0x400 ;  /* 0x0000040000007802 */ /* 0x000fc80000000f00 */
[----:B0-----:R-:W-:Y:S02]  /*9230*/  LEA R0, R3, R0, 0x18 ;  /* 0x0000000003007211 */ /* 0x001fe400078ec0ff */
[----:B------:R-:W-:-:S03]  /*9240*/  SHF.L.U32 R3, R5, 0x1f, RZ ;  /* 0x0000001f05037819 */ /* 0x000fc600000006ff */
[----:B------:R-:W-:-:S04]  /*9250*/  VIADD R0, R0, 0x70 ;  /* 0x0000007000007836 */ /* 0x000fc80000000000 */
[C---:B------:R-:W-:Y:S02]  /*9260*/  IMAD R6, R13.reuse, 0x8, R0 ;  /* 0x000000080d067824 */ /* 0x040fe400078e0200 */
[----:B------:R-:W-:Y:S02]  /*9270*/  VIADD R13, R13, 0x1 ;  /* 0x000000010d0d7836 */ /* 0x000fe40000000000 */
[----:B------:R-:W0:Y:S03]  /*9280*/  SYNCS.PHASECHK.TRANS64.TRYWAIT P0, [R6+URZ], R3 ;  /* 0x00000003060075a7 */ /* 0x000e26000800017f */
[----:B------:R-:W-:-:S04]  /*9290*/  ISETP.NE.AND P1, PT, R13, 0xe, PT ;  /* 0x0000000e0d00780c */ /* 0x000fc80003f25270 */
[----:B------:R-:W-:Y:S02]  /*92a0*/  SEL R2, RZ, 0x1, P1 ;  /* 0x00000001ff027807 */ /* 0x000fe40000800000 */
[----:B------:R-:W-:Y:S02]  /*92b0*/  SEL R13, R13, RZ, P1 ;  /* 0x000000ff0d0d7207 */ /* 0x000fe40000800000 */
[----:B------:R-:W-:-:S03]  /*92c0*/  LOP3.LUT R8, R5, R2, RZ, 0x3c, !PT ;  /* 0x0000000205087212 */ /* 0x000fc600078e3cff */
[----:B------:R-:W-:Y:S01]  /*92d0*/  IMAD R7, R13, 0x8, R0 ;  /* 0x000000080d077824 */ /* 0x000fe200078e0200 */
[----:B------:R-:W-:Y:S01]  /*92e0*/  SHF.L.U32 R4, R8, 0x1f, RZ ;  /* 0x0000001f08047819 */ /* 0x000fe200000006ff */
[----:B0-----:R-:W-:Y:S06]  /*92f0*/  @!P0 BRA `(.L_x_192) ;  /* 0x00000008004c8947 */ /* 0x001fec0003800000 */
.L_x_213:
[----:B------:R-:W1:Y:S01]  /*9300*/  SYNCS.PHASECHK.TRANS64.TRYWAIT P0, [R7+URZ], R4 ;  /* 0x00000004070075a7 */ /* 0x000e62000800017f */
[----:B------:R-:W-:-:S05]  /*9310*/  VIADD R2, R13, 0x1 ;  /* 0x000000010d027836 */ /* 0x000fca0000000000 */
[----:B------:R-:W-:-:S04]  /*9320*/  ISETP.NE.AND P1, PT, R2, 0xe, PT ;  /* 0x0000000e0200780c */ /* 0x000fc80003f25270 */
[----:B0-----:R-:W-:Y:S02]  /*9330*/  SEL R3, RZ, 0x1, P1 ;  /* 0x00000001ff037807 */ /* 0x001fe40000800000 */
[----:B------:R-:W-:Y:S02]  /*9340*/  SEL R9, R2, RZ, P1 ;  /* 0x000000ff02097207 */ /* 0x000fe40000800000 */
[----:B------:R-:W-:-:S03]  /*9350*/  LOP3.LUT R8, R8, R3, RZ, 0x3c, !PT ;  /* 0x0000000308087212 */ /* 0x000fc600078e3cff */
[----:B------:R-:W-:Y:S01]  /*9360*/  IMAD R6, R9, 0x8, R0 ;  /* 0x0000000809067824 */ /* 0x000fe200078e0200 */
[----:B------:R-:W-:Y:S01]  /*9370*/  SHF.L.U32 R5, R8, 0x1f, RZ ;  /* 0x0000001f08057819 */ /* 0x000fe200000006ff */
[----:B-1----:R-:W-:Y:S06]  /*9380*/  @!P0 BRA `(.L_x_193) ;  /* 0x00000008003c8947 */ /* 0x002fec0003800000 */
.L_x_214:
[----:B------:R-:W1:Y:S01]  /*9390*/  SYNCS.PHASECHK.TRANS64.TRYWAIT P0, [R6+URZ], R5 ;  /* 0x00000005060075a7 */ /* 0x000e62000800017f */
[----:B------:R-:W-:-:S05]  /*93a0*/  VIADD R2, R9, 0x1 ;  /* 0x0000000109027836 */ /* 0x000fca0000000000 */
[----:B------:R-:W-:-:S04]  /*93b0*/  ISETP.NE.AND P1, PT, R2, 0xe, PT ;  /* 0x0000000e0200780c */ /* 0x000fc80003f25270 */
[----:B------:R-:W-:Y:S02]  /*93c0*/  SEL R3, RZ, 0x1, P1 ;  /* 0x00000001ff037807 */ /* 0x000fe40000800000 */
[----:B0-----:R-:W-:Y:S02]  /*93d0*/  SEL R7, R2, RZ, P1 ;  /* 0x000000ff02077207 */ /* 0x001fe40000800000 */
[----:B------:R-:W-:-:S03]  /*93e0*/  LOP3.LUT R8, R8, R3, RZ, 0x3c, !PT ;  /* 0x0000000308087212 */ /* 0x000fc600078e3cff */
[----:B------:R-:W-:Y:S01]  /*93f0*/  IMAD R9, R7, 0x8, R0 ;  /* 0x0000000807097824 */ /* 0x000fe200078e0200 */
[----:B------:R-:W-:Y:S01]  /*9400*/  SHF.L.U32 R4, R8, 0x1f, RZ ;  /* 0x0000001f08047819 */ /* 0x000fe200000006ff */
[----:B-1----:R-:W-:Y:S06]  /*9410*/  @!P0 BRA `(.L_x_194) ;  /* 0x00000008002c8947 */ /* 0x002fec0003800000 */
.L_x_215:
[----:B------:R-:W1:Y:S01]  /*9420*/  SYNCS.PHASECHK.TRANS64.TRYWAIT P0, [R9+URZ], R4 ;  /* 0x00000004090075a7 */ /* 0x000e62000800017f */
[----:B------:R-:W-:-:S05]  /*9430*/  VIADD R2, R7, 0x1 ;  /* 0x0000000107027836 */ /* 0x000fca0000000000 */
[----:B------:R-:W-:-:S04]  /*9440*/  ISETP.NE.AND P1, PT, R2, 0xe, PT ;  /* 0x0000000e0200780c */ /* 0x000fc80003f25270 */
[----:B------:R-:W-:Y:S02]  /*9450*/  SEL R3, RZ, 0x1, P1 ;  /* 0x00000001ff037807 */ /* 0x000fe40000800000 */
[----:B------:R-:W-:Y:S02]  /*9460*/  SEL R7, R2, RZ, P1 ;  /* 0x000000ff02077207 */ /* 0x000fe40000800000 */
[----:B------:R-:W-:-:S03]  /*9470*/  LOP3.LUT R8, R8, R3, RZ, 0x3c, !PT ;  /* 0x0000000308087212 */ /* 0x000fc600078e3cff */
[----:B0-----:R-:W-:Y:S01]  /*9480*/  IMAD R6, R7, 0x8, R0 ;  /* 0x0000000807067824 */ /* 0x001fe200078e0200 */
[----:B------:R-:W-:Y:S01]  /*9490*/  SHF.L.U32 R5, R8, 0x1f, RZ ;  /* 0x0000001f08057819 */ /* 0x000fe200000006ff */
[----:B-1----:R-:W-:Y:S06]  /*94a0*/  @!P0 BRA `(.L_x_195) ;  /* 0x00000008001c8947 */ /* 0x002fec0003800000 */
.L_x_216:
        /* <DEDUP_REMOVED lines=9> */
.L_x_217:
        /* <DEDUP_REMOVED lines=9> */
.L_x_218:
        /* <DEDUP_REMOVED lines=9> */
.L_x_219:
        /* <DEDUP_REMOVED lines=9> */
.L_x_220:
        /* <DEDUP_REMOVED lines=9> */
.L_x_221:
        /* <DEDUP_REMOVED lines=9> */
.L_x_222:
        /* <DEDUP_REMOVED lines=9> */
.L_x_223:
        /* <DEDUP_REMOVED lines=9> */
.L_x_224:
[----:B------:R-:W1:Y:S01]  /*9930*/  SYNCS.PHASECHK.TRANS64.TRYWAIT P0, [R6+URZ], R5 ;  /* 0x00000005060075a7 */ /* 0x000e62000800017f */
[----:B------:R-:W-:-:S05]  /*9940*/  VIADD R2, R7, 0x1 ;  /* 0x0000000107027836 */ /* 0x000fca0000000000 */
[----:B------:R-:W-:-:S04]  /*9950*/  ISETP.NE.AND P1, PT, R2, 0xe, PT ;  /* 0x0000000e0200780c */ /* 0x000fc80003f25270 */
[----:B0-----:R-:W-:Y:S02]  /*9960*/  SEL R4, RZ, 0x1, P1 ;  /* 0x00000001ff047807 */ /* 0x001fe40000800000 */
[----:B------:R-:W-:Y:S02]  /*9970*/  SEL R3, R2, RZ, P1 ;  /* 0x000000ff02037207 */ /* 0x000fe40000800000 */
[----:B------:R-:W-:Y:S01]  /*9980*/  LOP3.LUT R4, R11, R4, RZ, 0x3c, !PT ;  /* 0x000000040b047212 */ /* 0x000fe200078e3cff */
[----:B-1----:R-:W-:Y:S06]  /*9990*/  @!P0 BRA `(.L_x_204) ;  /* 0x0000000400948947 */ /* 0x002fec0003800000 */
.L_x_225:
[----:B------:R-:W-:Y:S01]  /*99a0*/  IMAD R3, R3, 0x8, R0 ;  /* 0x0000000803037824 */ /* 0x000fe200078e0200 */
[----:B------:R-:W-:-:S07]  /*99b0*/  SHF.L.U32 R0, R4, 0x1f, RZ ;  /* 0x0000001f04007819 */ /* 0x000fce00000006ff */
.L_x_205:
[----:B-1----:R1:W2:Y:S02]  /*99c0*/  SYNCS.PHASECHK.TRANS64.TRYWAIT P0, [R3+URZ], R0 ;  /* 0x00000000030075a7 */ /* 0x0022a4000800017f */
[----:B--2---:R-:W-:Y:S05]  /*99d0*/  @!P0 NANOSLEEP.SYNCS 0x989680 ;  /* 0x009896800000895d */ /* 0x004fea0003900000 */
[----:B------:R-:W2:Y:S02]  /*99e0*/  @!P0 SYNCS.PHASECHK.TRANS64 P0, [R3+URZ], R0 ;  /* 0x00000000030085a7 */ /* 0x000ea4000800007f */
[----:B--2---:R-:W-:Y:S05]  /*99f0*/  @!P0 BRA `(.L_x_205) ;  /* 0xfffffffc00f08947 */ /* 0x004fea000383ffff */
.L_x_190:
[----:B------:R-:W-:Y:S05]  /*9a00*/  BSYNC B0 ;  /* 0x0000000000007941 */ /* 0x000fea0003800000 */
.L_x_189:
[----:B------:R-:W-:Y:S05]  /*9a10*/  EXIT ;  /* 0x000000000000794d */ /* 0x000fea0003800000 */
.L_x_22:
[----:B-1----:R-:W-:-:S04]  /*9a20*/  IMAD.U32 R12, RZ, RZ, UR6 ;  /* 0x00000006ff0c7e24 */ /* 0x002fc8000f8e00ff */
[----:B------:R1:W4:Y:S03]  /*9a30*/  SYNCS.PHASECHK.TRANS64.TRYWAIT P1, [R12+URZ], R11 ;  /* 0x0000000b0c0075a7 */ /* 0x000326000802017f */
[----:B----4-:R-:W-:Y:S05]  /*9a40*/  @!P1 NANOSLEEP.SYNCS 0x989680 ;  /* 0x009896800000995d */ /* 0x010fea0003900000 */
[----:B------:R-:W4:Y:S02]  /*9a50*/  @!P1 SYNCS.PHASECHK.TRANS64 P1, [R12+URZ], R11 ;  /* 0x0000000b0c0095a7 */ /* 0x000f24000802007f */
[----:B----4-:R-:W-:Y:S05]  /*9a60*/  @!P1 BRA `(.L_x_22) ;  /* 0xfffffffc00ec9947 */ /* 0x010fea000383ffff */
[----:B------:R-:W-:Y:S05]  /*9a70*/  BRA `(.L_x_21) ;  /* 0xffffff7c00987947 */ /* 0x000fea000383ffff */
.L_x_28:
[----:B-1----:R-:W-:-:S04]  /*9a80*/  IMAD.U32 R142, RZ, RZ, UR12 ;  /* 0x0000000cff8e7e24 */ /* 0x002fc8000f8e00ff */
[----:B------:R1:W4:Y:S03]  /*9a90*/  SYNCS.PHASECHK.TRANS64.TRYWAIT P1, [R142+URZ], R13 ;  /* 0x0000000d8e0075a7 */ /* 0x000326000802017f */
[----:B----4-:R-:W-:Y:S05]  /*9aa0*/  @!P1 NANOSLEEP.SYNCS 0x989680 ;  /* 0x009896800000995d */ /* 0x010fea0003900000 */
[----:B------:R-:W4:Y:S02]  /*9ab0*/  @!P1 SYNCS.PHASECHK.TRANS64 P1, [R142+URZ], R13 ;  /* 0x0000000d8e0095a7 */ /* 0x000f24000802007f */
[----:B----4-:R-:W-:Y:S05]  /*9ac0*/  @!P1 BRA `(.L_x_28) ;  /* 0xfffffffc00ec9947 */ /* 0x010fea000383ffff */
[----:B------:R-:W-:Y:S05]  /*9ad0*/  BRA `(.L_x_27) ;  /* 0xffffff8400d87947 */ /* 0x000fea000383ffff */
.L_x_177:
[----:B------:R-:W-:Y:S01]  /*9ae0*/  BSSY B1, `(.L_x_206) ;  /* 0x0000006000017945 */ /* 0x000fe20003800000 */
[----:B------:R-:W-:-:S07]  /*9af0*/  IMAD.MOV.U32 R6, RZ, RZ, -0x1 ;  /* 0xffffffffff067424 */ /* 0x000fce00078e00ff */
[----:B------:R-:W-:Y:S05]  /*9b00*/  WARPSYNC.COLLECTIVE R6, `(.L_x_207) ;  /* 0x00000000060c7348 */ /* 0x000fea0003c00000 */
[----:B------:R-:W-:Y:S02]  /*9b10*/  ELECT P0, UR62, PT ;  /* 0x00000000003e782f */ /* 0x000fe40003800000 */
[----:B------:R-:W-:Y:S01]  /*9b20*/  MOV R6, UR62 ;  /* 0x0000003e00067c02 */ /* 0x000fe20008000f00 */
[----:B------:R-:W-:Y:S10]  /*9b30*/  ENDCOLLECTIVE ;  /* 0x000000000000791b */ /* 0x000ff40003800000 */
.L_x_207:
[----:B------:R-:W-:Y:S05]  /*9b40*/  BSYNC B1 ;  /* 0x0000000000017941 */ /* 0x000fea0003800000 */
.L_x_206:
[----:B------:R-:W-:Y:S05]  /*9b50*/  BRA `(.L_x_208) ;  /* 0xffffffe800d47947 */ /* 0x000fea000383ffff */
.L_x_180:
[----:B-1----:R1:W2:Y:S02]  /*9b60*/  SYNCS.PHASECHK.TRANS64.TRYWAIT P0, [R20+URZ+0x70], R9 ;  /* 0x00007009140075a7 */ /* 0x0022a4000800017f */
[----:B--2---:R-:W-:Y:S05]  /*9b70*/  @!P0 NANOSLEEP.SYNCS 0x989680 ;  /* 0x009896800000895d */ /* 0x004fea0003900000 */
[----:B------:R-:W2:Y:S02]  /*9b80*/  @!P0 SYNCS.PHASECHK.TRANS64 P0, [R20+URZ+0x70], R9 ;  /* 0x00007009140085a7 */ /* 0x000ea4000800007f */
[----:B--2---:R-:W-:Y:S05]  /*9b90*/  @!P0 BRA `(.L_x_180) ;  /* 0xfffffffc00f08947 */ /* 0x004fea000383ffff */
[----:B------:R-:W-:Y:S05]  /*9ba0*/  BRA `(.L_x_209) ;  /* 0xffffffec00147947 */ /* 0x000fea000383ffff */
.L_x_188:
[----:B------:R-:W-:Y:S01]  /*9bb0*/  BSSY B0, `(.L_x_210) ;  /* 0x0000006000007945 */ /* 0x000fe20003800000 */
[----:B------:R-:W-:-:S07]  /*9bc0*/  IMAD.MOV.U32 R6, RZ, RZ, -0x1 ;  /* 0xffffffffff067424 */ /* 0x000fce00078e00ff */
[----:B------:R-:W-:Y:S05]  /*9bd0*/  WARPSYNC.COLLECTIVE R6, `(.L_x_211) ;  /* 0x00000000060c7348 */ /* 0x000fea0003c00000 */
[----:B------:R-:W-:Y:S02]  /*9be0*/  ELECT P0, UR62, PT ;  /* 0x00000000003e782f */ /* 0x000fe40003800000 */
[----:B------:R-:W-:Y:S01]  /*9bf0*/  MOV R6, UR62 ;  /* 0x0000003e00067c02 */ /* 0x000fe20008000f00 */
[----:B------:R-:W-:Y:S10]  /*9c00*/  ENDCOLLECTIVE ;  /* 0x000000000000791b */ /* 0x000ff40003800000 */
.L_x_211:
[----:B------:R-:W-:Y:S05]  /*9c10*/  BSYNC B0 ;  /* 0x0000000000007941 */ /* 0x000fea0003800000 */
.L_x_210:
[----:B------:R-:W-:Y:S05]  /*9c20*/  BRA `(.L_x_212) ;  /* 0xfffffff400607947 */ /* 0x000fea000383ffff */
.L_x_192:
[----:B0-----:R0:W1:Y:S02]  /*9c30*/  SYNCS.PHASECHK.TRANS64.TRYWAIT P0, [R6+URZ], R3 ;  /* 0x00000003060075a7 */ /* 0x001064000800017f */
[----:B-1----:R-:W-:Y:S05]  /*9c40*/  @!P0 NANOSLEEP.SYNCS 0x989680 ;  /* 0x009896800000895d */ /* 0x002fea0003900000 */
[----:B------:R-:W1:Y:S02]  /*9c50*/  @!P0 SYNCS.PHASECHK.TRANS64 P0, [R6+URZ], R3 ;  /* 0x00000003060085a7 */ /* 0x000e64000800007f */
[----:B-1----:R-:W-:Y:S05]  /*9c60*/  @!P0 BRA `(.L_x_192) ;  /* 0xfffffffc00f08947 */ /* 0x002fea000383ffff */
[----:B------:R-:W-:Y:S05]  /*9c70*/  BRA `(.L_x_213) ;  /* 0xfffffff400a07947 */ /* 0x000fea000383ffff */
.L_x_193:
[----:B0-----:R0:W1:Y:S02]  /*9c80*/  SYNCS.PHASECHK.TRANS64.TRYWAIT P0, [R7+URZ], R4 ;  /* 0x00000004070075a7 */ /* 0x001064000800017f */
[----:B-1----:R-:W-:Y:S05]  /*9c90*/  @!P0 NANOSLEEP.SYNCS 0x989680 ;  /* 0x009896800000895d */ /* 0x002fea0003900000 */
[----:B------:R-:W1:Y:S02]  /*9ca0*/  @!P0 SYNCS.PHASECHK.TRANS64 P0, [R7+URZ], R4 ;  /* 0x00000004070085a7 */ /* 0x000e64000800007f */
[----:B-1----:R-:W-:Y:S05]  /*9cb0*/  @!P0 BRA `(.L_x_193) ;  /* 0xfffffffc00f08947 */ /* 0x002fea000383ffff */
[----:B------:R-:W-:Y:S05]  /*9cc0*/  BRA `(.L_x_214) ;  /* 0xfffffff400b07947 */ /* 0x000fea000383ffff */
.L_x_194:
[----:B0-----:R0:W1:Y:S02]  /*9cd0*/  SYNCS.PHASECHK.TRANS64.TRYWAIT P0, [R6+URZ], R5 ;  /* 0x00000005060075a7 */ /* 0x001064000800017f */
[----:B-1----:R-:W-:Y:S05]  /*9ce0*/  @!P0 NANOSLEEP.SYNCS 0x989680 ;  /* 0x009896800000895d */ /* 0x002fea0003900000 */
[----:B------:R-:W1:Y:S02]  /*9cf0*/  @!P0 SYNCS.PHASECHK.TRANS64 P0, [R6+URZ], R5 ;  /* 0x00000005060085a7 */ /* 0x000e64000800007f */
[----:B-1----:R-:W-:Y:S05]  /*9d00*/  @!P0 BRA `(.L_x_194) ;  /* 0xfffffffc00f08947 */ /* 0x002fea000383ffff */
[----:B------:R-:W-:Y:S05]  /*9d10*/  BRA `(.L_x_215) ;  /* 0xfffffff400c07947 */ /* 0x000fea000383ffff */
.L_x_195:
[----:B0-----:R0:W1:Y:S02]  /*9d20*/  SYNCS.PHASECHK.TRANS64.TRYWAIT P0, [R9+URZ], R4 ;  /* 0x00000004090075a7 */ /* 0x001064000800017f */
[----:B-1----:R-:W-:Y:S05]  /*9d30*/  @!P0 NANOSLEEP.SYNCS 0x989680 ;  /* 0x009896800000895d */ /* 0x002fea0003900000 */
[----:B------:R-:W1:Y:S02]  /*9d40*/  @!P0 SYNCS.PHASECHK.TRANS64 P0, [R9+URZ], R4 ;  /* 0x00000004090085a7 */ /* 0x000e64000800007f */
[----:B-1----:R-:W-:Y:S05]  /*9d50*/  @!P0 BRA `(.L_x_195) ;  /* 0xfffffffc00f08947 */ /* 0x002fea000383ffff */
[----:B------:R-:W-:Y:S05]  /*9d60*/  BRA `(.L_x_216) ;  /* 0xfffffff400d07947 */ /* 0x000fea000383ffff */
.L_x_196:
[----:B0-----:R0:W1:Y:S02]  /*9d70*/  SYNCS.PHASECHK.TRANS64.TRYWAIT P0, [R6+URZ], R5 ;  /* 0x00000005060075a7 */ /* 0x001064000800017f */
[----:B-1----:R-:W-:Y:S05]  /*9d80*/  @!P0 NANOSLEEP.SYNCS 0x989680 ;  /* 0x009896800000895d */ /* 0x002fea0003900000 */
[----:B------:R-:W1:Y:S02]  /*9d90*/  @!P0 SYNCS.PHASECHK.TRANS64 P0, [R6+URZ], R5 ;  /* 0x00000005060085a7 */ /* 0x000e64000800007f */
[----:B-1----:R-:W-:Y:S05]  /*9da0*/  @!P0 BRA `(.L_x_196) ;  /* 0xfffffffc00f08947 */ /* 0x002fea000383ffff */
[----:B------:R-:W-:Y:S05]  /*9db0*/  BRA `(.L_x_217) ;  /* 0xfffffff400e07947 */ /* 0x000fea000383ffff */
.L_x_197:
[----:B0-----:R0:W1:Y:S02]  /*9dc0*/  SYNCS.PHASECHK.TRANS64.TRYWAIT P0, [R9+URZ], R4 ;  /* 0x00000004090075a7 */ /* 0x001064000800017f */
[----:B-1----:R-:W-:Y:S05]  /*9dd0*/  @!P0 NANOSLEEP.SYNCS 0x989680 ;  /* 0x009896800000895d */ /* 0x002fea0003900000 */
[----:B------:R-:W1:Y:S02]  /*9de0*/  @!P0 SYNCS.PHASECHK.TRANS64 P0, [R9+URZ], R4 ;  /* 0x00000004090085a7 */ /* 0x000e64000800007f */
[----:B-1----:R-:W-:Y:S05]  /*9df0*/  @!P0 BRA `(.L_x_197) ;  /* 0xfffffffc00f08947 */ /* 0x002fea000383ffff */
[----:B------:R-:W-:Y:S05]  /*9e00*/  BRA `(.L_x_218) ;  /* 0xfffffff400f07947 */ /* 0x000fea000383ffff */
.L_x_198:
[----:B0-----:R0:W1:Y:S02]  /*9e10*/  SYNCS.PHASECHK.TRANS64.TRYWAIT P0, [R6+URZ], R5 ;  /* 0x00000005060075a7 */ /* 0x001064000800017f */
[----:B-1----:R-:W-:Y:S05]  /*9e20*/  @!P0 NANOSLEEP.SYNCS 0x989680 ;  /* 0x009896800000895d */ /* 0x002fea0003900000 */
[----:B------:R-:W1:Y:S02]  /*9e30*/  @!P0 SYNCS.PHASECHK.TRANS64 P0, [R6+URZ], R5 ;  /* 0x00000005060085a7 */ /* 0x000e64000800007f */
[----:B-1----:R-:W-:Y:S05]  /*9e40*/  @!P0 BRA `(.L_x_198) ;  /* 0xfffffffc00f08947 */ /* 0x002fea000383ffff */
[----:B------:R-:W-:Y:S05]  /*9e50*/  BRA `(.L_x_219) ;  /* 0xfffffff800007947 */ /* 0x000fea000383ffff */
.L_x_199:
[----:B0-----:R0:W1:Y:S02]  /*9e60*/  SYNCS.PHASECHK.TRANS64.TRYWAIT P0, [R9+URZ], R4 ;  /* 0x00000004090075a7 */ /* 0x001064000800017f */
[----:B-1----:R-:W-:Y:S05]  /*9e70*/  @!P0 NANOSLEEP.SYNCS 0x989680 ;  /* 0x009896800000895d */ /* 0x002fea0003900000 */
[----:B------:R-:W1:Y:S02]  /*9e80*/  @!P0 SYNCS.PHASECHK.TRANS64 P0, [R9+URZ], R4 ;  /* 0x00000004090085a7 */ /* 0x000e64000800007f */
[----:B-1----:R-:W-:Y:S05]  /*9e90*/  @!P0 BRA `(.L_x_199) ;  /* 0xfffffffc00f08947 */ /* 0x002fea000383ffff */
[----:B------:R-:W-:Y:S05]  /*9ea0*/  BRA `(.L_x_220) ;  /* 0xfffffff800107947 */ /* 0x000fea000383ffff */
.L_x_200:
[----:B0-----:R0:W1:Y:S02]  /*9eb0*/  SYNCS.PHASECHK.TRANS64.TRYWAIT P0, [R6+URZ], R5 ;  /* 0x00000005060075a7 */ /* 0x001064000800017f */
[----:B-1----:R-:W-:Y:S05]  /*9ec0*/  @!P0 NANOSLEEP.SYNCS 0x989680 ;  /* 0x009896800000895d */ /* 0x002fea0003900000 */
[----:B------:R-:W1:Y:S02]  /*9ed0*/  @!P0 SYNCS.PHASECHK.TRANS64 P0, [R6+URZ], R5 ;  /* 0x00000005060085a7 */ /* 0x000e64000800007f */
[----:B-1----:R-:W-:Y:S05]  /*9ee0*/  @!P0 BRA `(.L_x_200) ;  /* 0xfffffffc00f08947 */ /* 0x002fea000383ffff */
[----:B------:R-:W-:Y:S05]  /*9ef0*/  BRA `(.L_x_221) ;  /* 0xfffffff800207947 */ /* 0x000fea000383ffff */
.L_x_201:
[----:B0-----:R0:W1:Y:S02]  /*9f00*/  SYNCS.PHASECHK.TRANS64.TRYWAIT P0, [R9+URZ], R4 ;  /* 0x00000004090075a7 */ /* 0x001064000800017f */
[----:B-1----:R-:W-:Y:S05]  /*9f10*/  @!P0 NANOSLEEP.SYNCS 0x989680 ;  /* 0x009896800000895d */ /* 0x002fea0003900000 */
[----:B------:R-:W1:Y:S02]  /*9f20*/  @!P0 SYNCS.PHASECHK.TRANS64 P0, [R9+URZ], R4 ;  /* 0x00000004090085a7 */ /* 0x000e64000800007f */
[----:B-1----:R-:W-:Y:S05]  /*9f30*/  @!P0 BRA `(.L_x_201) ;  /* 0xfffffffc00f08947 */ /* 0x002fea000383ffff */
[----:B------:R-:W-:Y:S05]  /*9f40*/  BRA `(.L_x_222) ;  /* 0xfffffff800307947 */ /* 0x000fea000383ffff */
.L_x_202:
[----:B0-----:R0:W1:Y:S02]  /*9f50*/  SYNCS.PHASECHK.TRANS64.TRYWAIT P0, [R6+URZ], R5 ;  /* 0x00000005060075a7 */ /* 0x001064000800017f */
[----:B-1----:R-:W-:Y:S05]  /*9f60*/  @!P0 NANOSLEEP.SYNCS 0x989680 ;  /* 0x009896800000895d */ /* 0x002fea0003900000 */
[----:B------:R-:W1:Y:S02]  /*9f70*/  @!P0 SYNCS.PHASECHK.TRANS64 P0, [R6+URZ], R5 ;  /* 0x00000005060085a7 */ /* 0x000e64000800007f */
[----:B-1----:R-:W-:Y:S05]  /*9f80*/  @!P0 BRA `(.L_x_202) ;  /* 0xfffffffc00f08947 */ /* 0x002fea000383ffff */
[----:B------:R-:W-:Y:S05]  /*9f90*/  BRA `(.L_x_223) ;  /* 0xfffffff800407947 */ /* 0x000fea000383ffff */
.L_x_203:
[----:B0-----:R0:W1:Y:S02]  /*9fa0*/  SYNCS.PHASECHK.TRANS64.TRYWAIT P0, [R9+URZ], R4 ;  /* 0x00000004090075a7 */ /* 0x001064000800017f */
[----:B-1----:R-:W-:Y:S05]  /*9fb0*/  @!P0 NANOSLEEP.SYNCS 0x989680 ;  /* 0x009896800000895d */ /* 0x002fea0003900000 */
[----:B------:R-:W1:Y:S02]  /*9fc0*/  @!P0 SYNCS.PHASECHK.TRANS64 P0, [R9+URZ], R4 ;  /* 0x00000004090085a7 */ /* 0x000e64000800007f */
[----:B-1----:R-:W-:Y:S05]  /*9fd0*/  @!P0 BRA `(.L_x_203) ;  /* 0xfffffffc00f08947 */ /* 0x002fea000383ffff */
[----:B------:R-:W-:Y:S05]  /*9fe0*/  BRA `(.L_x_224) ;  /* 0xfffffff800507947 */ /* 0x000fea000383ffff */
.L_x_204:
[----:B0-----:R0:W1:Y:S02]  /*9ff0*/  SYNCS.PHASECHK.TRANS64.TRYWAIT P0, [R6+URZ], R5 ;  /* 0x00000005060075a7 */ /* 0x001064000800017f */
[----:B-1----:R-:W-:Y:S05]  /*a000*/  @!P0 NANOSLEEP.SYNCS 0x989680 ;  /* 0x009896800000895d */ /* 0x002fea0003900000 */
[----:B------:R-:W1:Y:S02]  /*a010*/  @!P0 SYNCS.PHASECHK.TRANS64 P0, [R6+URZ], R5 ;  /* 0x00000005060085a7 */ /* 0x000e64000800007f */
[----:B-1----:R-:W-:Y:S05]  /*a020*/  @!P0 BRA `(.L_x_204) ;  /* 0xfffffffc00f08947 */ /* 0x002fea000383ffff */
[----:B------:R-:W-:Y:S05]  /*a030*/  BRA `(.L_x_225) ;  /* 0xfffffff800587947 */ /* 0x000fea000383ffff */
.L_x_226:
[----:B------:R-:W-:-:S00]  /*a040*/  BRA `(.L_x_226) ;  /* 0xfffffffc00fc7947 */ /* 0x000fc0000383ffff */
[----:B------:R-:W-:-:S00]  /*a050*/  NOP ;  /* 0x0000000000007918 */ /* 0x000fc00000000000 */
        /* <DEDUP_REMOVED lines=10> */
.L_x_227:


//--------------------- .nv.shared._ZN7cutlass13device_kernelINS_4gemm6kernel13GemmUniversalIN4cute5tupleIJiiiiEEENS1_10collective13CollectiveMmaINS1_37MainloopSm90TmaGmmaWarpSpecializedFP8ILi14ENS5_IJNS4_1CILi1EEENSA_ILi2EEESB_EEENS1_35KernelTmaWarpSpecializedCooperativeEEENS5_IJNSA_ILi128EEESG_NSA_ILi64EEEEEENS_12float_e5m2_tENS5_IJlSB_lEEESJ_SK_NS4_8TiledMMAINS4_8MMA_AtomIJNS4_4SM904GMMA31MMA_64x128x32_F32E5M2E5M2_SS_TNILNSO_7ScaleInE1ELSQ_1EEEEEENS4_6LayoutINS5_IJSC_SB_SB_EEENS5_IJSB_NSA_ILi0EEESV_EEEEENS5_IJNS4_10UnderscoreESY_SY_EEEEENS4_23SM90_TMA_LOAD_MULTICASTENS4_14ComposedLayoutINS4_7SwizzleILi2ELi4ELi3EEENS4_18smem_ptr_flag_bitsILi8EEENST_INS5_IJNSA_ILi8EEESH_EEENS5_IJSH_SB_EEEEEEEvNS4_8identityENS4_13SM90_TMA_LOADES1B_vS1C_EENS_8epilogue10collective6detail29Sm90TmaWarpSpecializedAdapterINS1G_15DefaultEpilogueISJ_SK_SK_NS1F_6thread17LinearCombinationISJ_Li1EffLNS1K_9ScaleType4KindE0ELNS_15FloatRoundStyleE2ESJ_EENS1_15EpilogueDefaultEEEEEvvEEEEvNT_6ParamsE --------------------------
	.section	.nv.shared._ZN7cutlass13device_kernelINS_4gemm6kernel13GemmUniversalIN4cute5tupleIJiiiiEEENS1_10collective13CollectiveMmaINS1_37MainloopSm90TmaGmmaWarpSpecializedFP8ILi14ENS5_IJNS4_1CILi1EEENSA_ILi2EEESB_EEENS1_35KernelTmaWarpSpecializedCooperativeEEENS5_IJNSA_ILi128EEESG_NSA_ILi64EEEEEENS_12float_e5m2_tENS5_IJlSB_lEEESJ_SK_NS4_8TiledMMAINS4_8MMA_AtomIJNS4_4SM904GMMA31MMA_64x128x32_F32E5M2E5M2_SS_TNILNSO_7ScaleInE1ELSQ_1EEEEEENS4_6LayoutINS5_IJSC_SB_SB_EEENS5_IJSB_NSA_ILi0EEESV_EEEEENS5_IJNS4_10UnderscoreESY_SY_EEEEENS4_23SM90_TMA_LOAD_MULTICASTENS4_14ComposedLayoutINS4_7SwizzleILi2ELi4ELi3EEENS4_18smem_ptr_flag_bitsILi8EEENST_INS5_IJNSA_ILi8EEESH_EEENS5_IJSH_SB_EEEEEEEvNS4_8identityENS4_13SM90_TMA_LOADES1B_vS1C_EENS_8epilogue10collective6detail29Sm90TmaWarpSpecializedAdapterINS1G_15DefaultEpilogueISJ_SK_SK_NS1F_6thread17LinearCombinationISJ_Li1EffLNS1K_9ScaleType4KindE0ELNS_15FloatRoundStyleE2ESJ_EENS1_15EpilogueDefaultEEEEEvvEEEEvNT_6ParamsE,"aw",@nobits
	.sectionflags	@""
	.align	16
	.zero		1024


//--------------------- .nv.shared.reserved.0     --------------------------
	.section	.nv.shared.reserved.0,"aw",@nobits
	.weak		__nv_reservedSMEM_offset_0_alias
	.size		__nv_reservedSMEM_offset_0_alias, 0, 0
	.other		__nv_reservedSMEM_offset_0_alias,@"STO_CUDA_RESERVED_SHARED STV_DEFAULT"
__nv_reservedSMEM_offset_0_alias:
	.zero		0


//--------------------- .nv.global                --------------------------
	.section	.nv.global,"aw",@nobits
.nv.global:
	.type		_ZN40_INTERNAL_0dceab06_4_k_cu_113f6234_199054cute1_E,@object
	.size		_ZN40_INTERNAL_0dceab06_4_k_cu_113f6234_199054cute1_E,(_ZN40_INTERNAL_0dceab06_4_k_cu_113f6234_199054cuda3std3__45__cpo6cbeginE - _ZN40_INTERNAL_0dceab06_4_k_cu_113f6234_199054cute1_E)
_ZN40_INTERNAL_0dceab06_4_k_cu_113f6234_199054cute1_E:
	.zero		1
	.type		_ZN40_INTERNAL_0dceab06_4_k_cu_113f6234_199054cuda3std3__45__cpo6cbeginE,@object
	.size		_ZN40_INTERNAL_0dceab06_4_k_cu_113f6234_199054cuda3std3__45__cpo6cbeginE,(_ZN40_INTERNAL_0dceab06_4_k_cu_113f6234_199054cuda3std3__48in_placeE - _ZN40_INTERNAL_0dceab06_4_k_cu_113f6234_199054cuda3std3__45__cpo6cbeginE)
_ZN40_INTERNAL_0dceab06_4_k_cu_113f6234_199054cuda3std3__45__cpo6cbeginE:
	.zero		1
	.type		_ZN40_INTERNAL_0dceab06_4_k_cu_113f6234_199054cuda3std3__48in_placeE,@object
	.size		_ZN40_INTERNAL_0dceab06_4_k_cu_113f6234_199054cuda3std3__48in_placeE,(_ZN40_INTERNAL_0dceab06_4_k_cu_113f6234_199054cuda3std6ranges3__45__cpo9iter_moveE - _ZN40_INTERNAL_0dceab06_4_k_cu_113f6234_199054cuda3std3__48in_placeE)
_ZN40_INTERNAL_0dceab06_4_k_cu_113f6234_199054cuda3std3__48in_placeE:
	.zero		1
	.type		_ZN40_INTERNAL_0dceab06_4_k_cu_113f6234_199054cuda3std6ranges3__45__cpo9iter_moveE,@object
	.size		_ZN40_INTERNAL_0dceab06_4_k_cu_113f6234_199054cuda3std6ranges3__45__cpo9iter_moveE,(_ZN40_INTERNAL_0dceab06_4_k_cu_113f6234_199054cuda3std3__45__cpo5beginE - _ZN40_INTERNAL_0dceab06_4_k_cu_113f6234_199054cuda3std6ranges3__45__cpo9iter_moveE)
_ZN40_INTERNAL_0dceab06_4_k_cu_113f6234_199054cuda3std6ranges3__45__cpo9iter_moveE:
	.zero		1
	.type		_ZN40_INTERNAL_0dceab06_4_k_cu_113f6234_199054cuda3std3__45__cpo5beginE,@object
	.size		_ZN40_INTERNAL_0dceab06_4_k_cu_113f6234_199054cuda3std3__45__cpo5beginE,(_ZN40_INTERNAL_0dceab06_4_k_cu_113f6234_199054cuda3std3__442_GLOBAL__N__0dceab06_4_k_cu_113f6234_199056ignoreE - _ZN40_INTERNAL_0dceab06_4_k_cu_113f6234_199054cuda3std3__45__cpo5beginE)
_ZN40_INTERNAL_0dceab06_4_k_cu_113f6234_199054cuda3std3__45__cpo5beginE:
	.zero		1
	.type		_ZN40_INTERNAL_0dceab06_4_k_cu_113f6234_199054cuda3std3__442_GLOBAL__N__0dceab06_4_k_cu_113f6234_199056ignoreE,@object
	.size		_ZN40_INTERNAL_0dceab06_4_k_cu_113f6234_199054cuda3std3__442_GLOBAL__N__0dceab06_4_k_cu_113f6234_199056ignoreE,(_ZN40_INTERNAL_0dceab06_4_k_cu_113f6234_199054cute7productE - _ZN40_INTERNAL_0dceab06_4_k_cu_113f6234_199054cuda3std3__442_GLOBAL__N__0dceab06_4_k_cu_113f6234_199056ignoreE)
_ZN40_INTERNAL_0dceab06_4_k_cu_113f6234_199054cuda3std3__442_GLOBAL__N__0dceab06_4_k_cu_113f6234_199056ignoreE:
	.zero		1
	.type		_ZN40_INTERNAL_0dceab06_4_k_cu_113f6234_199054cute7productE,@object
	.size		_ZN40_INTERNAL_0dceab06_4_k_cu_113f6234_199054cute7productE,(_ZN40_INTERNAL_0dceab06_4_k_cu_113f6234_199054cuda3std3__45__cpo3endE - _ZN40_INTERNAL_0dceab06_4_k_cu_113f6234_199054cute7productE)
_ZN40_INTERNAL_0dceab06_4_k_cu_113f6234_199054cute7productE:
	.zero		1
	.type		_ZN40_INTERNAL_0dceab06_4_k_cu_113f6234_199054cuda3std3__45__cpo3endE,@object
	.size		_ZN40_INTERNAL_0dceab06_4_k_cu_113f6234_199054cuda3std3__45__cpo3endE,(_ZN40_INTERNAL_0dceab06_4_k_cu_113f6234_199054cuda3std3__419piecewise_constructE - _ZN40_INTERNAL_0dceab06_4_k_cu_113f6234_199054cuda3std3__45__cpo3endE)
_ZN40_INTERNAL_0dceab06_4_k_cu_113f6234_199054cuda3std3__45__cpo3endE:
	.zero		1
	.type		_ZN40_INTERNAL_0dceab06_4_k_cu_113f6234_199054cuda3std3__419piecewise_constructE,@object
	.size		_ZN40_INTERNAL_0dceab06_4_k_cu_113f6234_199054cuda3std3__419piecewise_constructE,(_ZN40_INTERNAL_0dceab06_4_k_cu_113f6234_199054cuda3std3__45__cpo4cendE - _ZN40_INTERNAL_0dceab06_4_k_cu_113f6234_199054cuda3std3__419piecewise_constructE)
_ZN40_INTERNAL_0dceab06_4_k_cu_113f6234_199054cuda3std3__419piecewise_constructE:
	.zero		1
	.type		_ZN40_INTERNAL_0dceab06_4_k_cu_113f6234_199054cuda3std3__45__cpo4cendE,@object
	.size		_ZN40_INTERNAL_0dceab06_4_k_cu_113f6234_199054cuda3std3__45__cpo4cendE,(_ZN40_INTERNAL_0dceab06_4_k_cu_113f6234_199054cuda3std6ranges3__45__cpo4swapE - _ZN40_INTERNAL_0dceab06_4_k_cu_113f6234_199054cuda3std3__45__cpo4cendE)
_ZN40_INTERNAL_0dceab06_4_k_cu_113f6234_199054cuda3std3__45__cpo4cendE:
	.zero		1
	.type		_ZN40_INTERNAL_0dceab06_4_k_cu_113f6234_199054cuda3std6ranges3__45__cpo4swapE,@object
	.size		_ZN40_INTERNAL_0dceab06_4_k_cu_113f6234_199054cuda3std6ranges3__45__cpo4swapE,(.L_7 - _ZN40_INTERNAL_0dceab06_4_k_cu_113f6234_199054cuda3std6ranges3__45__cpo4swapE)
_ZN40_INTERNAL_0dceab06_4_k_cu_113f6234_199054cuda3std6ranges3__45__cpo4swapE:
	.zero		1
.L_7:


//--------------------- .nv.constant0._ZN7cutlass13device_kernelINS_4gemm6kernel13GemmUniversalIN4cute5tupleIJiiiiEEENS1_10collective13CollectiveMmaINS1_37MainloopSm90TmaGmmaWarpSpecializedFP8ILi14ENS5_IJNS4_1CILi1EEENSA_ILi2EEESB_EEENS1_35KernelTmaWarpSpecializedCooperativeEEENS5_IJNSA_ILi128EEESG_NSA_ILi64EEEEEENS_12float_e5m2_tENS5_IJlSB_lEEESJ_SK_NS4_8TiledMMAINS4_8MMA_AtomIJNS4_4SM904GMMA31MMA_64x128x32_F32E5M2E5M2_SS_TNILNSO_7ScaleInE1ELSQ_1EEEEEENS4_6LayoutINS5_IJSC_SB_SB_EEENS5_IJSB_NSA_ILi0EEESV_EEEEENS5_IJNS4_10UnderscoreESY_SY_EEEEENS4_23SM90_TMA_LOAD_MULTICASTENS4_14ComposedLayoutINS4_7SwizzleILi2ELi4ELi3EEENS4_18smem_ptr_flag_bitsILi8EEENST_INS5_IJNSA_ILi8EEESH_EEENS5_IJSH_SB_EEEEEEEvNS4_8identityENS4_13SM90_TMA_LOADES1B_vS1C_EENS_8epilogue10collective6detail29Sm90TmaWarpSpecializedAdapterINS1G_15DefaultEpilogueISJ_SK_SK_NS1F_6thread17LinearCombinationISJ_Li1EffLNS1K_9ScaleType4KindE0ELNS_15FloatRoundStyleE2ESJ_EENS1_15EpilogueDefaultEEEEEvvEEEEvNT_6ParamsE --------------------------
	.section	.nv.constant0._ZN7cutlass13device_kernelINS_4gemm6kernel13GemmUniversalIN4cute5tupleIJiiiiEEENS1_10collective13CollectiveMmaINS1_37MainloopSm90TmaGmmaWarpSpecializedFP8ILi14ENS5_IJNS4_1CILi1EEENSA_ILi2EEESB_EEENS1_35KernelTmaWarpSpecializedCooperativeEEENS5_IJNSA_ILi128EEESG_NSA_ILi64EEEEEENS_12float_e5m2_tENS5_IJlSB_lEEESJ_SK_NS4_8TiledMMAINS4_8MMA_AtomIJNS4_4SM904GMMA31MMA_64x128x32_F32E5M2E5M2_SS_TNILNSO_7ScaleInE1ELSQ_1EEEEEENS4_6LayoutINS5_IJSC_SB_SB_EEENS5_IJSB_NSA_ILi0EEESV_EEEEENS5_IJNS4_10UnderscoreESY_SY_EEEEENS4_23SM90_TMA_LOAD_MULTICASTENS4_14ComposedLayoutINS4_7SwizzleILi2ELi4ELi3EEENS4_18smem_ptr_flag_bitsILi8EEENST_INS5_IJNSA_ILi8EEESH_EEENS5_IJSH_SB_EEEEEEEvNS4_8identityENS4_13SM90_TMA_LOADES1B_vS1C_EENS_8epilogue10collective6detail29Sm90TmaWarpSpecializedAdapterINS1G_15DefaultEpilogueISJ_SK_SK_NS1F_6thread17LinearCombinationISJ_Li1EffLNS1K_9ScaleType4KindE0ELNS_15FloatRoundStyleE2ESJ_EENS1_15EpilogueDefaultEEEEEvvEEEEvNT_6ParamsE,"a",@progbits
	.sectionflags	@""
	.align	4
.nv.constant0._ZN7cutlass13device_kernelINS_4gemm6kernel13GemmUniversalIN4cute5tupleIJiiiiEEENS1_10collective13CollectiveMmaINS1_37MainloopSm90TmaGmmaWarpSpecializedFP8ILi14ENS5_IJNS4_1CILi1EEENSA_ILi2EEESB_EEENS1_35KernelTmaWarpSpecializedCooperativeEEENS5_IJNSA_ILi128EEESG_NSA_ILi64EEEEEENS_12float_e5m2_tENS5_IJlSB_lEEESJ_SK_NS4_8TiledMMAINS4_8MMA_AtomIJNS4_4SM904GMMA31MMA_64x128x32_F32E5M2E5M2_SS_TNILNSO_7ScaleInE1ELSQ_1EEEEEENS4_6LayoutINS5_IJSC_SB_SB_EEENS5_IJSB_NSA_ILi0EEESV_EEEEENS5_IJNS4_10UnderscoreESY_SY_EEEEENS4_23SM90_TMA_LOAD_MULTICASTENS4_14ComposedLayoutINS4_7SwizzleILi2ELi4ELi3EEENS4_18smem_ptr_flag_bitsILi8EEENST_INS5_IJNSA_ILi8EEESH_EEENS5_IJSH_SB_EEEEEEEvNS4_8identityENS4_13SM90_TMA_LOADES1B_vS1C_EENS_8epilogue10collective6detail29Sm90TmaWarpSpecializedAdapterINS1G_15DefaultEpilogueISJ_SK_SK_NS1F_6thread17LinearCombinationISJ_Li1EffLNS1K_9ScaleType4KindE0ELNS_15FloatRoundStyleE2ESJ_EENS1_15EpilogueDefaultEEEEEvvEEEEvNT_6ParamsE:
	.zero		1664


//--------------------- SYMBOLS --------------------------

	.type		.nv.reservedSmem.offset0,@object
	.size		.nv.reservedSmem.offset0,0x4
